def matmul_kernel(
    a_ptr,
    b_ptr,
    c_ptr,
    M,
    N,
    K,
    stride_am,
    stride_ak,
    stride_bk,
    stride_bn,
    stride_cm,
    stride_cn,
    BLOCK_M: tl.constexpr,
    BLOCK_N: tl.constexpr,
    BLOCK_K: tl.constexpr,
    GROUP_M: tl.constexpr,
):
    pid = tl.program_id(axis=0)
    num_pid_m = tl.cdiv(M, BLOCK_M)
    num_pid_n = tl.cdiv(N, BLOCK_N)
    num_pid_in_group = GROUP_M * num_pid_n
    group_id = pid // num_pid_in_group
    first_pid_m = group_id * GROUP_M
    group_size_m = min(num_pid_m - first_pid_m, GROUP_M)
    pid_m = first_pid_m + ((pid % num_pid_in_group) % group_size_m)
    pid_n = (pid % num_pid_in_group) // group_size_m

    offs_am = (pid_m * BLOCK_M + tl.arange(0, BLOCK_M)) % M
    offs_bn = (pid_n * BLOCK_N + tl.arange(0, BLOCK_N)) % N
    offs_k = tl.arange(0, BLOCK_K)
    a_ptrs = a_ptr + offs_am[:, None] * stride_am + offs_k[None, :] * stride_ak
    b_ptrs = b_ptr + offs_k[:, None] * stride_bk + offs_bn[None, :] * stride_bn

    acc = tl.zeros((BLOCK_M, BLOCK_N), dtype=tl.float32)
    for kk in range(0, tl.cdiv(K, BLOCK_K)):
        a = tl.load(a_ptrs, mask=offs_k[None, :] < K - kk * BLOCK_K, other=0.0)
        b = tl.load(b_ptrs, mask=offs_k[:, None] < K - kk * BLOCK_K, other=0.0)
        acc = tl.dot(a, b, acc)
        a_ptrs += BLOCK_K * stride_ak
        b_ptrs += BLOCK_K * stride_bk

    c = acc.to(c_ptr.dtype.element_ty)
    offs_cm = pid_m * BLOCK_M + tl.arange(0, BLOCK_M)
    offs_cn = pid_n * BLOCK_N + tl.arange(0, BLOCK_N)
    c_ptrs = c_ptr + offs_cm[:, None] * stride_cm + offs_cn[None, :] * stride_cn
    mask = (offs_cm[:, None] < M) & (offs_cn[None, :] < N)
    tl.store(c_ptrs, c, mask=mask)

# config = {"BLOCK_K": 64, "BLOCK_M": 64, "BLOCK_N": 256, "GROUP_M": 8, "arch": "sm_100", "dtype": "fp8e4m3", "num_ctas": 4, "num_stages": 3, "num_warps": 4}
# arch = sm_100


// ===== COMPILED SASS (sm_100a) =====

	.target	sm_100a

	.elftype	@"ET_EXEC"


//--------------------- .note.nv.tkinfo           --------------------------
	.section	.note.nv.tkinfo,"",@"SHT_NOTE"
	.sectionflags	@"SHF_NOTE_NV_TKINFO"
	.tkinfo
        /*0018*/ 	.word	0x00000081
        /*0030*/ 	.string	""
        /*0030*/ 	.string	"ptxas-blackwell"
        /*0030*/ 	.string	"Cuda compilation tools, release 12.9, V12.9.86"
        /*0030*/ 	.string	"Build cuda_12.9.r12.9/compiler.36037853_0"
        /*0030*/ 	.string	"-v  -suppress-debug-info  -lineinfo  -arch sm_100a "



//--------------------- .note.nv.cuver            --------------------------
	.section	.note.nv.cuver,"",@"SHT_NOTE"
	.sectionflags	@"SHF_NOTE_NV_CUVER"
        /*0018*/ 	.short	0x0001
        /*001a*/ 	.short	0x0064
        /*001c*/ 	.short	0x0001
        /*001e*/ 	.short	0x0000
        /*0020*/ 	.short	0x0001
        /*0022*/ 	.short	0x0000


//--------------------- .nv.info                  --------------------------
	.section	.nv.info,"",@"SHT_CUDA_INFO"
	.align	4


	//----- nvinfo : EIATTR_REGCOUNT
	.align		4
        /*0000*/ 	.byte	0x04, 0x2f
        /*0002*/ 	.short	(.L_4 - .L_3)
	.align		4
.L_3:
        /*0004*/ 	.word	index@(matmul_kernel)
        /*0008*/ 	.word	0x000000ff


	//----- nvinfo : EIATTR_FRAME_SIZE
	.align		4
.L_4:
        /*000c*/ 	.byte	0x04, 0x11
        /*000e*/ 	.short	(.L_6 - .L_5)
	.align		4
.L_5:
        /*0010*/ 	.word	index@($__internal_2_$__cuda_sm10x_tcgen05_guardrail_trap_unallocated_columns_being_dealloced)
        /*0014*/ 	.word	0x00000000


	//----- nvinfo : EIATTR_FRAME_SIZE
	.align		4
.L_6:
        /*0018*/ 	.byte	0x04, 0x11
        /*001a*/ 	.short	(.L_8 - .L_7)
	.align		4
.L_7:
        /*001c*/ 	.word	index@($__internal_1_$__cuda_sm10x_tcgen05_guardrail_trap_phase_invalid_during_alloc)
        /*0020*/ 	.word	0x00000000


	//----- nvinfo : EIATTR_FRAME_SIZE
	.align		4
.L_8:
        /*0024*/ 	.byte	0x04, 0x11
        /*0026*/ 	.short	(.L_10 - .L_9)
	.align		4
.L_9:
        /*0028*/ 	.word	index@($__internal_0_$__cuda_sm10x_tcgen05_guardrail_trap_col_being_dealloced_not_returned_by_alloc)
        /*002c*/ 	.word	0x00000000


	//----- nvinfo : EIATTR_FRAME_SIZE
	.align		4
.L_10:
        /*0030*/ 	.byte	0x04, 0x11
        /*0032*/ 	.short	(.L_12 - .L_11)
	.align		4
.L_11:
        /*0034*/ 	.word	index@(matmul_kernel)
        /*0038*/ 	.word	0x00000000


	//----- nvinfo : EIATTR_MIN_STACK_SIZE
	.align		4
.L_12:
        /*003c*/ 	.byte	0x04, 0x12
        /*003e*/ 	.short	(.L_14 - .L_13)
	.align		4
.L_13:
        /*0040*/ 	.word	index@(matmul_kernel)
        /*0044*/ 	.word	0x00000000
.L_14:


//--------------------- .nv.info.matmul_kernel    --------------------------
	.section	.nv.info.matmul_kernel,"",@"SHT_CUDA_INFO"
	.sectionflags	@""
	.align	4


	//----- nvinfo : EIATTR_CUDA_API_VERSION
	.align		4
        /*0000*/ 	.byte	0x04, 0x37
        /*0002*/ 	.short	(.L_16 - .L_15)
.L_15:
        /*0004*/ 	.word	0x00000081


	//----- nvinfo : EIATTR_KPARAM_INFO
	.align		4
.L_16:
        /*0008*/ 	.byte	0x04, 0x17
        /*000a*/ 	.short	(.L_18 - .L_17)
.L_17:
        /*000c*/ 	.word	0x00000000
        /*0010*/ 	.short	0x000d
        /*0012*/ 	.short	0x0048
        /*0014*/ 	.byte	0x00, 0xf4, 0x21, 0x00


	//----- nvinfo : EIATTR_KPARAM_INFO
	.align		4
.L_18:
        /*0018*/ 	.byte	0x04, 0x17
        /*001a*/ 	.short	(.L_20 - .L_19)
.L_19:
        /*001c*/ 	.word	0x00000000
        /*0020*/ 	.short	0x000c
        /*0022*/ 	.short	0x0040
        /*0024*/ 	.byte	0x00, 0xf4, 0x21, 0x00


	//----- nvinfo : EIATTR_KPARAM_INFO
	.align		4
.L_20:
        /*0028*/ 	.byte	0x04, 0x17
        /*002a*/ 	.short	(.L_22 - .L_21)
.L_21:
        /*002c*/ 	.word	0x00000000
        /*0030*/ 	.short	0x000b
        /*0032*/ 	.short	0x0038
        /*0034*/ 	.byte	0x00, 0xf0, 0x11, 0x00


	//----- nvinfo : EIATTR_KPARAM_INFO
	.align		4
.L_22:
        /*0038*/ 	.byte	0x04, 0x17
        /*003a*/ 	.short	(.L_24 - .L_23)
.L_23:
        /*003c*/ 	.word	0x00000000
        /*0040*/ 	.short	0x000a
        /*0042*/ 	.short	0x0034
        /*0044*/ 	.byte	0x00, 0xf0, 0x11, 0x00


	//----- nvinfo : EIATTR_KPARAM_INFO
	.align		4
.L_24:
        /*0048*/ 	.byte	0x04, 0x17
        /*004a*/ 	.short	(.L_26 - .L_25)
.L_25:
        /*004c*/ 	.word	0x00000000
        /*0050*/ 	.short	0x0009
        /*0052*/ 	.short	0x0030
        /*0054*/ 	.byte	0x00, 0xf0, 0x11, 0x00


	//----- nvinfo : EIATTR_KPARAM_INFO
	.align		4
.L_26:
        /*0058*/ 	.byte	0x04, 0x17
        /*005a*/ 	.short	(.L_28 - .L_27)
.L_27:
        /*005c*/ 	.word	0x00000000
        /*0060*/ 	.short	0x0008
        /*0062*/ 	.short	0x002c
        /*0064*/ 	.byte	0x00, 0xf0, 0x11, 0x00


	//----- nvinfo : EIATTR_KPARAM_INFO
	.align		4
.L_28:
        /*0068*/ 	.byte	0x04, 0x17
        /*006a*/ 	.short	(.L_30 - .L_29)
.L_29:
        /*006c*/ 	.word	0x00000000
        /*0070*/ 	.short	0x0007
        /*0072*/ 	.short	0x0028
        /*0074*/ 	.byte	0x00, 0xf0, 0x11, 0x00


	//----- nvinfo : EIATTR_KPARAM_INFO
	.align		4
.L_30:
        /*0078*/ 	.byte	0x04, 0x17
        /*007a*/ 	.short	(.L_32 - .L_31)
.L_31:
        /*007c*/ 	.word	0x00000000
        /*0080*/ 	.short	0x0006
        /*0082*/ 	.short	0x0024
        /*0084*/ 	.byte	0x00, 0xf0, 0x11, 0x00


	//----- nvinfo : EIATTR_KPARAM_INFO
	.align		4
.L_32:
        /*0088*/ 	.byte	0x04, 0x17
        /*008a*/ 	.short	(.L_34 - .L_33)
.L_33:
        /*008c*/ 	.word	0x00000000
        /*0090*/ 	.short	0x0005
        /*0092*/ 	.short	0x0020
        /*0094*/ 	.byte	0x00, 0xf0, 0x11, 0x00


	//----- nvinfo : EIATTR_KPARAM_INFO
	.align		4
.L_34:
        /*0098*/ 	.byte	0x04, 0x17
        /*009a*/ 	.short	(.L_36 - .L_35)
.L_35:
        /*009c*/ 	.word	0x00000000
        /*00a0*/ 	.short	0x0004
        /*00a2*/ 	.short	0x001c
        /*00a4*/ 	.byte	0x00, 0xf0, 0x11, 0x00


	//----- nvinfo : EIATTR_KPARAM_INFO
	.align		4
.L_36:
        /*00a8*/ 	.byte	0x04, 0x17
        /*00aa*/ 	.short	(.L_38 - .L_37)
.L_37:
        /*00ac*/ 	.word	0x00000000
        /*00b0*/ 	.short	0x0003
        /*00b2*/ 	.short	0x0018
        /*00b4*/ 	.byte	0x00, 0xf0, 0x11, 0x00


	//----- nvinfo : EIATTR_KPARAM_INFO
	.align		4
.L_38:
        /*00b8*/ 	.byte	0x04, 0x17
        /*00ba*/ 	.short	(.L_40 - .L_39)
.L_39:
        /*00bc*/ 	.word	0x00000000
        /*00c0*/ 	.short	0x0002
        /*00c2*/ 	.short	0x0010
        /*00c4*/ 	.byte	0x00, 0xf4, 0x21, 0x00


	//----- nvinfo : EIATTR_KPARAM_INFO
	.align		4
.L_40:
        /*00c8*/ 	.byte	0x04, 0x17
        /*00ca*/ 	.short	(.L_42 - .L_41)
.L_41:
        /*00cc*/ 	.word	0x00000000
        /*00d0*/ 	.short	0x0001
        /*00d2*/ 	.short	0x0008
        /*00d4*/ 	.byte	0x00, 0xf4, 0x21, 0x00


	//----- nvinfo : EIATTR_KPARAM_INFO
	.align		4
.L_42:
        /*00d8*/ 	.byte	0x04, 0x17
        /*00da*/ 	.short	(.L_44 - .L_43)
.L_43:
        /*00dc*/ 	.word	0x00000000
        /*00e0*/ 	.short	0x0000
        /*00e2*/ 	.short	0x0000
        /*00e4*/ 	.byte	0x00, 0xf4, 0x21, 0x00


	//----- nvinfo : EIATTR_EXPLICIT_CLUSTER
	.align		4
.L_44:
        /*00e8*/ 	.byte	0x01, 0x3e
	.zero		2


	//----- nvinfo : EIATTR_CTA_PER_CLUSTER
	.align		4
        /*00ec*/ 	.byte	0x04, 0x3d
        /*00ee*/ 	.short	(.L_46 - .L_45)
.L_45:
        /*00f0*/ 	.word	0x00000004
        /*00f4*/ 	.word	0x00000001
        /*00f8*/ 	.word	0x00000001


	//----- nvinfo : EIATTR_AT_ENTRY_FRAGMENTS
	.align		4
.L_46:
        /*00fc*/ 	.byte	0x04, 0x4f
        /*00fe*/ 	.short	(.L_48 - .L_47)


	//   ....[0]....
.L_47:
        /*0100*/ 	.word	0x00000004


	//----- nvinfo : EIATTR_RESERVED_SMEM_USED
	.align		4
.L_48:
        /*0104*/ 	.byte	0x01, 0x41
	.zero		2


	//----- nvinfo : EIATTR_SPARSE_MMA_MASK
	.align		4
        /*0108*/ 	.byte	0x03, 0x50
        /*010a*/ 	.short	0x0000


	//----- nvinfo : EIATTR_TCGEN05_1CTA_USED
	.align		4
        /*010c*/ 	.byte	0x01, 0x51
	.zero		2


	//----- nvinfo : EIATTR_MAXREG_COUNT
	.align		4
        /*0110*/ 	.byte	0x03, 0x1b
        /*0112*/ 	.short	0x00ff


	//----- nvinfo : EIATTR_NUM_BARRIERS
	.align		4
        /*0114*/ 	.byte	0x02, 0x4c
        /*0116*/ 	.byte	0x01
	.zero		1


	//----- nvinfo : EIATTR_INT_WARP_WIDE_INSTR_OFFSETS
	.align		4
        /*0118*/ 	.byte	0x04, 0x31
        /*011a*/ 	.short	(.L_50 - .L_49)


	//   ....[0]....
.L_49:
        /*011c*/ 	.word	0x00001f80


	//   ....[1]....
        /*0120*/ 	.word	0x00001fa0


	//   ....[2]....
        /*0124*/ 	.word	0x00004020


	//   ....[3]....
        /*0128*/ 	.word	0x00007ee0


	//   ....[4]....
        /*012c*/ 	.word	0x00007f30


	//----- nvinfo : EIATTR_COOP_GROUP_MASK_REGIDS
	.align		4
.L_50:
        /*0130*/ 	.byte	0x04, 0x29
        /*0132*/ 	.short	(.L_52 - .L_51)


	//   ....[0]....
.L_51:
        /*0134*/ 	.word	0xffffffff


	//   ....[1]....
        /*0138*/ 	.word	0xffffffff


	//   ....[2]....
        /*013c*/ 	.word	0xffffffff


	//   ....[3]....
        /*0140*/ 	.word	0xffffffff


	//----- nvinfo : EIATTR_COOP_GROUP_INSTR_OFFSETS
	.align		4
.L_52:
        /*0144*/ 	.byte	0x04, 0x28
        /*0146*/ 	.short	(.L_54 - .L_53)


	//   ....[0]....
.L_53:
        /*0148*/ 	.word	0x00000070


	//   ....[1]....
        /*014c*/ 	.word	0x00000330


	//   ....[2]....
        /*0150*/ 	.word	0x00007d70


	//   ....[3]....
        /*0154*/ 	.word	0x00007fe0


	//----- nvinfo : EIATTR_VRC_CTA_INIT_COUNT
	.align		4
.L_54:
        /*0158*/ 	.byte	0x02, 0x4a
        /*015a*/ 	.byte	0x80
	.zero		1


	//----- nvinfo : EIATTR_MBARRIER_INSTR_OFFSETS
	.align		4
        /*015c*/ 	.byte	0x04, 0x39
        /*015e*/ 	.short	(.L_56 - .L_55)


	//   ....[0]....
.L_55:
        /*0160*/ 	.word	0x00002100
        /*0164*/ 	.word	0x000000ff
        /*0168*/ 	.word	0x00000000
        /*016c*/ 	.short	0x0100
        /*016e*/ 	.byte	0x0f
	.zero		1


	//   ....[1]....
        /*0170*/ 	.word	0x00004040
        /*0174*/ 	.word	0x000000ff
        /*0178*/ 	.word	0x00004008
        /*017c*/ 	.short	0x0100
        /*017e*/ 	.byte	0x0d
	.zero		1


	//   ....[2]....
        /*0180*/ 	.word	0x00005080
        /*0184*/ 	.word	0x000000ff
        /*0188*/ 	.word	0x00000000
        /*018c*/ 	.short	0x010a
        /*018e*/ 	.byte	0x0f
	.zero		1


	//   ....[3]....
        /*0190*/ 	.word	0x000069e0
        /*0194*/ 	.word	0x000000ff
        /*0198*/ 	.word	0x00000000
        /*019c*/ 	.short	0x010a
        /*019e*/ 	.byte	0x0f
	.zero		1


	//   ....[4]....
        /*01a0*/ 	.word	0x00006ac0
        /*01a4*/ 	.word	0x000000ff
        /*01a8*/ 	.word	0x00004000
        /*01ac*/ 	.short	0x0108
        /*01ae*/ 	.byte	0x0d
	.zero		1


	//   ....[5]....
        /*01b0*/ 	.word	0x00006b40
        /*01b4*/ 	.word	0x000000ff
        /*01b8*/ 	.word	0x00004008
        /*01bc*/ 	.short	0x0108
        /*01be*/ 	.byte	0x0d
	.zero		1


	//   ....[6]....
        /*01c0*/ 	.word	0x00008000
        /*01c4*/ 	.word	0x000000ff
        /*01c8*/ 	.word	0x00000000
        /*01cc*/ 	.short	0x010a
        /*01ce*/ 	.byte	0x0f
	.zero		1


	//   ....[7]....
        /*01d0*/ 	.word	0x00008030
        /*01d4*/ 	.word	0x000000ff
        /*01d8*/ 	.word	0x00000000
        /*01dc*/ 	.short	0x010a
        /*01de*/ 	.byte	0x0f
	.zero		1


	//----- nvinfo : EIATTR_NUM_MBARRIERS
	.align		4
.L_56:
        /*01e0*/ 	.byte	0x03, 0x38
        /*01e2*/ 	.short	0x0002


	//----- nvinfo : EIATTR_EXIT_INSTR_OFFSETS
	.align		4
        /*01e4*/ 	.byte	0x04, 0x1c
        /*01e6*/ 	.short	(.L_58 - .L_57)


	//   ....[0]....
.L_57:
        /*01e8*/ 	.word	0x00007ff0


	//----- nvinfo : EIATTR_REQNTID
	.align		4
.L_58:
        /*01ec*/ 	.byte	0x04, 0x10
        /*01ee*/ 	.short	(.L_60 - .L_59)
.L_59:
        /*01f0*/ 	.word	0x00000080
        /*01f4*/ 	.word	0x00000001
        /*01f8*/ 	.word	0x00000001


	//----- nvinfo : EIATTR_CRS_STACK_SIZE
	.align		4
.L_60:
        /*01fc*/ 	.byte	0x04, 0x1e
        /*01fe*/ 	.short	(.L_62 - .L_61)
.L_61:
        /*0200*/ 	.word	0x00000000


	//----- nvinfo : EIATTR_CBANK_PARAM_SIZE
	.align		4
.L_62:
        /*0204*/ 	.byte	0x03, 0x19
        /*0206*/ 	.short	0x0050


	//----- nvinfo : EIATTR_PARAM_CBANK
	.align		4
        /*0208*/ 	.byte	0x04, 0x0a
        /*020a*/ 	.short	(.L_64 - .L_63)
	.align		4
.L_63:
        /*020c*/ 	.word	index@(.nv.constant0.matmul_kernel)
        /*0210*/ 	.short	0x0380
        /*0212*/ 	.short	0x0050


	//----- nvinfo : EIATTR_SW_WAR
	.align		4
.L_64:
        /*0214*/ 	.byte	0x04, 0x36
        /*0216*/ 	.short	(.L_66 - .L_65)
.L_65:
        /*0218*/ 	.word	0x00000008
.L_66:


//--------------------- .nv.compat                --------------------------
	.section	.nv.compat,"",@"SHT_CUDA_COMPAT_INFO"
	.align	4
        /*0000*/ 	.byte	0x02, 0x02, 0x02, 0x00, 0x02, 0x05, 0x05, 0x00, 0x02, 0x03, 0x00, 0x00, 0x02, 0x06, 0x01, 0x00


//--------------------- .nv.callgraph             --------------------------
	.section	.nv.callgraph,"",@"SHT_CUDA_CALLGRAPH"
	.align	4
	.sectionentsize	8
	.align		4
        /*0000*/ 	.word	0x00000000
	.align		4
        /*0004*/ 	.word	0xffffffff
	.align		4
        /*0008*/ 	.word	0x00000000
	.align		4
        /*000c*/ 	.word	0xfffffffe
	.align		4
        /*0010*/ 	.word	0x00000000
	.align		4
        /*0014*/ 	.word	0xfffffffd
	.align		4
        /*0018*/ 	.word	0x00000000
	.align		4
        /*001c*/ 	.word	0xfffffffc


//--------------------- .text.matmul_kernel       --------------------------
	.section	.text.matmul_kernel,"ax",@progbits
	.align	128
        .global         matmul_kernel
        .type           matmul_kernel,@function
        .size           matmul_kernel,(.L_x_20 - matmul_kernel)
        .other          matmul_kernel,@"STO_CUDA_ENTRY STV_DEFAULT"
matmul_kernel:
.text.matmul_kernel:
[----:B------:R-:W0:Y:S01]  /*0000*/  LDC R1, c[0x0][0x37c] ;  /* 0x0000df00ff017b82 */ /* 0x000e220000000800 */
[----:B------:R-:W1:Y:S01]  /*0010*/  S2R R0, SR_TID.X ;  /* 0x0000000000007919 */ /* 0x000e620000002100 */
[----:B------:R-:W2:Y:S01]  /*0020*/  LDCU.64 UR26, c[0x0][0x358] ;  /* 0x00006b00ff1a77ac */ /* 0x000ea20008000a00 */
[----:B-1----:R-:W-:-:S13]  /*0030*/  ISETP.GE.U32.AND P0, PT, R0, 0x20, PT ;  /* 0x000000200000780c */ /* 0x002fda0003f06070 */
[----:B------:R-:W-:Y:S02]  /*0040*/  VOTEU.ANY UP0, P0 ;  /* 0x0000000000ff7886 */ /* 0x000fe40000000100 */
[----:B0-2---:R-:W-:Y:S05]  /*0050*/  BRA.U UP0, `(.L_x_0) ;  /* 0x0000000100b87547 */ /* 0x005fea000b800000 */
[----:B------:R-:W0:Y:S01]  /*0060*/  S2UR UR6, SR_CgaCtaId ;  /* 0x00000000000679c3 */ /* 0x000e220000008800 */
[----:B------:R-:W-:Y:S01]  /*0070*/  NOP ;  /* 0x0000000000007918 */ /* 0x000fe20000000000 */
[----:B------:R-:W-:Y:S02]  /*0080*/  UMOV UR4, 0x40 ;  /* 0x0000004000047882 */ /* 0x000fe40000000000 */
[----:B0-----:R-:W-:-:S09]  /*0090*/  ULEA UR4, UR6, UR4, 0x18 ;  /* 0x0000000406047291 */ /* 0x001fd2000f8ec0ff */
[----:B------:R-:W0:Y:S01]  /*00a0*/  LDS.U8 R2, [UR4] ;  /* 0x00000004ff027984 */ /* 0x000e220008000000 */
[----:B------:R-:W-:Y:S02]  /*00b0*/  UMOV UR4, 0x400 ;  /* 0x0000040000047882 */ /* 0x000fe40000000000 */
[----:B------:R-:W-:Y:S01]  /*00c0*/  ULEA UR4, UR6, UR4, 0x18 ;  /* 0x0000000406047291 */ /* 0x000fe2000f8ec0ff */
[----:B0-----:R-:W-:-:S13]  /*00d0*/  ISETP.NE.AND P0, PT, R2, RZ, PT ;  /* 0x000000ff0200720c */ /* 0x001fda0003f05270 */
[----:B------:R-:W-:Y:S05]  /*00e0*/  @P0 BRA `(.L_x_1) ;  /* 0x00000000007c0947 */ /* 0x000fea0003800000 */
[----:B------:R-:W-:-:S13]  /*00f0*/  ELECT P0, URZ, PT ;  /* 0x0000000000ff782f */ /* 0x000fda0003800000 */
[----:B------:R-:W-:Y:S05]  /*0100*/  @!P0 BRA `(.L_x_2) ;  /* 0x0000000000848947 */ /* 0x000fea0003800000 */
[----:B------:R-:W-:Y:S01]  /*0110*/  UMOV UR5, 0x2 ;  /* 0x0000000200057882 */ /* 0x000fe20000000000 */
[----:B------:R-:W-:Y:S02]  /*0120*/  IMAD.MOV.U32 R5, RZ, RZ, 0x1 ;  /* 0x00000001ff057424 */ /* 0x000fe400078e00ff */
[----:B------:R-:W-:Y:S02]  /*0130*/  IMAD.MOV.U32 R3, RZ, RZ, 0x3 ;  /* 0x00000003ff037424 */ /* 0x000fe400078e00ff */
[----:B------:R-:W-:Y:S04]  /*0140*/  DEPBAR.LE SB0, 0x36 ;  /* 0x00008d800000791a */ /* 0x000fe80000000000 */
[----:B------:R-:W0:Y:S02]  /*0150*/  UTCATOMSWS.FIND_AND_SET.ALIGN UP1, UR5, UR5 ;  /* 0x00000005000575e3 */ /* 0x000e240008020800 */
[----:B0-----:R-:W-:-:S04]  /*0160*/  PLOP3.LUT P0, PT, PT, PT, UP1, 0x80, 0x8 ;  /* 0x000000000008781c */ /* 0x001fc80003f0f018 */
[----:B------:R-:W-:-:S04]  /*0170*/  SEL R2, RZ, 0xffffffff, !P0 ;  /* 0xffffffffff027807 */ /* 0x000fc80004000000 */
[----:B------:R-:W-:Y:S01]  /*0180*/  ISETP.NE.AND P0, PT, R2, RZ, PT ;  /* 0x000000ff0200720c */ /* 0x000fe20003f05270 */
[----:B------:R-:W-:-:S12]  /*0190*/  IMAD.U32 R2, RZ, RZ, UR5 ;  /* 0x00000005ff027e24 */ /* 0x000fd8000f8e00ff */
[----:B------:R-:W-:Y:S05]  /*01a0*/  @P0 BRA `(.L_x_3) ;  /* 0x0000000000240947 */ /* 0x000fea0003800000 */
.L_x_4:
[----:B------:R-:W-:Y:S05]  /*01b0*/  NANOSLEEP 0x64 ;  /* 0x000000640000795d */ /* 0x000fea0003800000 */
[----:B------:R-:W-:-:S05]  /*01c0*/  UMOV UR5, 0x2 ;  /* 0x0000000200057882 */ /* 0x000fca0000000000 */
[----:B------:R-:W-:Y:S04]  /*01d0*/  DEPBAR.LE SB0, 0x36 ;  /* 0x00008d800000791a */ /* 0x000fe80000000000 */
[----:B------:R-:W0:Y:S02]  /*01e0*/  UTCATOMSWS.FIND_AND_SET.ALIGN UP1, UR5, UR5 ;  /* 0x00000005000575e3 */ /* 0x000e240008020800 */
[----:B0-----:R-:W-:-:S04]  /*01f0*/  PLOP3.LUT P0, PT, PT, PT, UP1, 0x80, 0x8 ;  /* 0x000000000008781c */ /* 0x001fc80003f0f018 */
[----:B------:R-:W-:-:S04]  /*0200*/  SEL R2, RZ, 0xffffffff, !P0 ;  /* 0xffffffffff027807 */ /* 0x000fc80004000000 */
[----:B------:R-:W-:Y:S01]  /*0210*/  ISETP.NE.AND P0, PT, R2, RZ, PT ;  /* 0x000000ff0200720c */ /* 0x000fe20003f05270 */
[----:B------:R-:W-:-:S12]  /*0220*/  IMAD.U32 R2, RZ, RZ, UR5 ;  /* 0x00000005ff027e24 */ /* 0x000fd8000f8e00ff */
[----:B------:R-:W-:Y:S05]  /*0230*/  @!P0 BRA `(.L_x_4) ;  /* 0xfffffffc00dc8947 */ /* 0x000fea000383ffff */
.L_x_3:
[C---:B------:R-:W-:Y:S01]  /*0240*/  VIADD R4, R2.reuse, 0x10 ;  /* 0x0000001002047836 */ /* 0x040fe20000000000 */
[----:B------:R-:W-:Y:S01]  /*0250*/  UMOV UR5, 0x50 ;  /* 0x0000005000057882 */ /* 0x000fe20000000000 */
[----:B------:R-:W-:Y:S01]  /*0260*/  SHF.L.U32 R3, R3, R2, RZ ;  /* 0x0000000203037219 */ /* 0x000fe200000006ff */
[----:B------:R-:W-:Y:S01]  /*0270*/  ULEA UR5, UR6, UR5, 0x18 ;  /* 0x0000000506057291 */ /* 0x000fe2000f8ec0ff */
[----:B------:R-:W-:Y:S01]  /*0280*/  IMAD.SHL.U32 R2, R2, 0x20, RZ ;  /* 0x0000002002027824 */ /* 0x000fe200078e00ff */
[----:B------:R-:W-:-:S04]  /*0290*/  SHF.L.U32 R4, R5, R4, RZ ;  /* 0x0000000405047219 */ /* 0x000fc800000006ff */
[----:B------:R-:W-:-:S05]  /*02a0*/  LOP3.LUT R3, R4, R3, RZ, 0xfc, !PT ;  /* 0x0000000304037212 */ /* 0x000fca00078efcff */
[----:B------:R0:W-:Y:S04]  /*02b0*/  ATOMS.OR RZ, [UR5], R3 ;  /* 0x00000003ffff798c */ /* 0x0001e8000b000005 */
[----:B------:R0:W-:Y:S01]  /*02c0*/  STS [UR4], R2 ;  /* 0x00000002ff007988 */ /* 0x0001e20008000804 */
[----:B------:R-:W-:Y:S05]  /*02d0*/  BRA `(.L_x_2) ;  /* 0x0000000000107947 */ /* 0x000fea0003800000 */
.L_x_1:
[----:B------:R-:W-:-:S05]  /*02e0*/  IMAD.MOV.U32 R2, RZ, RZ, -0x1 ;  /* 0xffffffffff027424 */ /* 0x000fca00078e00ff */
[----:B------:R0:W-:Y:S02]  /*02f0*/  STS [UR4], R2 ;  /* 0x00000002ff007988 */ /* 0x0001e40008000804 */
[----:B0-----:R-:W-:-:S07]  /*0300*/  MOV R2, 0x320 ;  /* 0x0000032000027802 */ /* 0x001fce0000000f00 */
[----:B------:R-:W-:Y:S05]  /*0310*/  CALL.REL.NOINC `($__internal_1_$__cuda_sm10x_tcgen05_guardrail_trap_phase_invalid_during_alloc) ;  /* 0x0000007c005c7944 */ /* 0x000fea0003c00000 */
.L_x_2:
[----:B------:R-:W-:Y:S05]  /*0320*/  WARPSYNC.ALL ;  /* 0x0000000000007948 */ /* 0x000fea0003800000 */
[----:B------:R-:W-:Y:S01]  /*0330*/  NOP ;  /* 0x0000000000007918 */ /* 0x000fe20000000000 */
.L_x_0:
[----:B------:R-:W1:Y:S08]  /*0340*/  LDC.64 R14, c[0x0][0x398] ;  /* 0x0000e600ff0e7b82 */ /* 0x000e700000000a00 */
[----:B------:R-:W2:Y:S02]  /*0350*/  S2UR UR5, SR_CgaSize ;  /* 0x00000000000579c3 */ /* 0x000ea40000008a00 */
[----:B--2---:R-:W-:-:S12]  /*0360*/  UIMAD UR5, UR5, -0xa0, URZ ;  /* 0xffffff60050578a4 */ /* 0x004fd8000f8e02ff */
[----:B------:R-:W2:Y:S01]  /*0370*/  LDCU UR5, c[0x0][UR5+0x2b0] ;  /* 0x00005600050577ac */ /* 0x000ea20008000800 */
[----:B------:R-:W-:Y:S02]  /*0380*/  LOP3.LUT R67, R0, 0x7f, RZ, 0xc0, !PT ;  /* 0x0000007f00437812 */ /* 0x000fe400078ec0ff */
[----:B------:R-:W-:Y:S01]  /*0390*/  PRMT R232, RZ, 0x7610, R232 ;  /* 0x00007610ffe87816 */ /* 0x000fe200000000e8 */
[----:B------:R-:W-:Y:S01]  /*03a0*/  UMOV UR13, 0x400 ;  /* 0x00000400000d7882 */ /* 0x000fe20000000000 */
[----:B------:R-:W3:Y:S01]  /*03b0*/  LDCU UR29, c[0x0][0x3a0] ;  /* 0x00007400ff1d77ac */ /* 0x000ee20008000800 */
[----:B------:R-:W4:Y:S01]  /*03c0*/  S2UR UR4, SR_CTAID.X ;  /* 0x00000000000479c3 */ /* 0x000f220000002500 */
[----:B------:R-:W5:Y:S01]  /*03d0*/  LDCU.128 UR8, c[0x0][0x380] ;  /* 0x00007000ff0877ac */ /* 0x000f620008000c00 */
[----:B------:R-:W-:-:S06]  /*03e0*/  UMOV UR6, 0x1 ;  /* 0x0000000100067882 */ /* 0x000fcc0000000000 */
[----:B------:R-:W0:Y:S02]  /*03f0*/  LDC.64 R126, c[0x0][0x3a8] ;  /* 0x0000ea00ff7e7b82 */ /* 0x000e240000000a00 */
[----:B01----:R-:W-:Y:S01]  /*0400*/  VIADD R2, R15, 0xff ;  /* 0x000000ff0f027836 */ /* 0x003fe20000000000 */
[-C--:B------:R-:W-:Y:S01]  /*0410*/  IABS R19, R15.reuse ;  /* 0x0000000f00137213 */ /* 0x080fe20000000000 */
[----:B---3--:R-:W-:Y:S01]  /*0420*/  UIADD3 UR31, UPT, UPT, UR29, 0x3f, URZ ;  /* 0x0000003f1d1f7890 */ /* 0x008fe2000fffe0ff */
[----:B------:R-:W-:Y:S02]  /*0430*/  IABS R17, R14 ;  /* 0x0000000e00117213 */ /* 0x000fe40000000000 */
[----:B------:R-:W-:Y:S01]  /*0440*/  SHF.R.S32.HI R3, RZ, 0x1f, R2 ;  /* 0x0000001fff037819 */ /* 0x000fe20000011402 */
[----:B------:R-:W-:Y:S01]  /*0450*/  UISETP.GT.AND UP1, UPT, UR31, 0x3f, UPT ;  /* 0x0000003f1f00788c */ /* 0x000fe2000bf24270 */
[----:B------:R-:W-:Y:S02]  /*0460*/  LOP3.LUT R171, RZ, R15, RZ, 0x33, !PT ;  /* 0x0000000fffab7212 */ /* 0x000fe400078e33ff */
[----:B------:R-:W-:-:S02]  /*0470*/  LEA.HI R3, R3, R2, RZ, 0x8 ;  /* 0x0000000203037211 */ /* 0x000fc400078f40ff */
[----:B----4-:R-:W-:Y:S02]  /*0480*/  I2FP.F32.U32 R6, UR4 ;  /* 0x0000000400067c45 */ /* 0x010fe40008201000 */
[----:B------:R-:W-:-:S03]  /*0490*/  SHF.R.S32.HI R3, RZ, 0x8, R3 ;  /* 0x00000008ff037819 */ /* 0x000fc60000011403 */
[----:B--2---:R-:W-:Y:S01]  /*04a0*/  FMUL R6, R6, UR5 ;  /* 0x0000000506067c20 */ /* 0x004fe20008400000 */
[----:B------:R-:W0:Y:S01]  /*04b0*/  S2UR UR5, SR_CgaCtaId ;  /* 0x00000000000579c3 */ /* 0x000e220000008800 */
[----:B------:R-:W-:Y:S02]  /*04c0*/  IMAD.SHL.U32 R4, R3, 0x8, RZ ;  /* 0x0000000803047824 */ /* 0x000fe400078e00ff */
[----:B------:R-:W1:Y:S03]  /*04d0*/  F2I.U32.TRUNC.NTZ R7, R6 ;  /* 0x0000000600077305 */ /* 0x000e66000020f000 */
[----:B------:R-:W-:-:S05]  /*04e0*/  IABS R9, R4 ;  /* 0x0000000400097213 */ /* 0x000fca0000000000 */
[----:B------:R-:W2:Y:S01]  /*04f0*/  I2F.RP R5, R9 ;  /* 0x0000000900057306 */ /* 0x000ea20000209400 */
[----:B-1----:R-:W-:Y:S01]  /*0500*/  IABS R10, R7 ;  /* 0x00000007000a7213 */ /* 0x002fe20000000000 */
[----:B0-----:R-:W-:-:S06]  /*0510*/  USHF.L.U32 UR4, UR5, 0x6, URZ ;  /* 0x0000000605047899 */ /* 0x001fcc00080006ff */
[----:B--2---:R-:W0:Y:S01]  /*0520*/  MUFU.RCP R5, R5 ;  /* 0x0000000500057308 */ /* 0x004e220000001000 */
[----:B------:R-:W-:Y:S02]  /*0530*/  ULEA UR13, UR5, UR13, 0x18 ;  /* 0x0000000d050d7291 */ /* 0x000fe4000f8ec0ff */
[----:B------:R-:W-:Y:S02]  /*0540*/  ULOP3.LUT UR4, UR4, 0xc0, URZ, 0xc0, !UPT ;  /* 0x000000c004047892 */ /* 0x000fe4000f8ec0ff */
[----:B------:R-:W-:Y:S01]  /*0550*/  UIADD3 UR15, UPT, UPT, UR13, 0x4000, URZ ;  /* 0x000040000d0f7890 */ /* 0x000fe2000fffe0ff */
[----:B0-----:R-:W-:Y:S01]  /*0560*/  VIADD R2, R5, 0xffffffe ;  /* 0x0ffffffe05027836 */ /* 0x001fe20000000000 */
[----:B------:R-:W-:-:S03]  /*0570*/  IABS R5, R4 ;  /* 0x0000000400057213 */ /* 0x000fc60000000000 */
[----:B------:R0:W1:Y:S02]  /*0580*/  F2I.FTZ.U32.TRUNC.NTZ R3, R2 ;  /* 0x0000000200037305 */ /* 0x000064000021f000 */
[----:B0-----:R-:W-:Y:S02]  /*0590*/  IMAD.MOV.U32 R2, RZ, RZ, RZ ;  /* 0x000000ffff027224 */ /* 0x001fe400078e00ff */
[----:B-1----:R-:W-:-:S04]  /*05a0*/  IMAD.MOV R8, RZ, RZ, -R3 ;  /* 0x000000ffff087224 */ /* 0x002fc800078e0a03 */
[----:B------:R-:W-:Y:S02]  /*05b0*/  IMAD R11, R8, R9, RZ ;  /* 0x00000009080b7224 */ /* 0x000fe400078e02ff */
[----:B------:R-:W-:Y:S02]  /*05c0*/  IMAD.MOV.U32 R8, RZ, RZ, R10 ;  /* 0x000000ffff087224 */ /* 0x000fe400078e000a */
[----:B------:R-:W-:-:S04]  /*05d0*/  IMAD.HI.U32 R3, R3, R11, R2 ;  /* 0x0000000b03037227 */ /* 0x000fc800078e0002 */
[----:B------:R-:W-:Y:S02]  /*05e0*/  IMAD.MOV R2, RZ, RZ, -R5 ;  /* 0x000000ffff027224 */ /* 0x000fe400078e0a05 */
[----:B------:R-:W-:-:S04]  /*05f0*/  IMAD.HI.U32 R3, R3, R8, RZ ;  /* 0x0000000803037227 */ /* 0x000fc800078e00ff */
[----:B------:R-:W-:Y:S01]  /*0600*/  IMAD R2, R3, R2, R8 ;  /* 0x0000000203027224 */ /* 0x000fe200078e0208 */
[----:B------:R-:W-:Y:S04]  /*0610*/  BAR.SYNC.DEFER_BLOCKING 0x0 ;  /* 0x0000000000007b1d */ /* 0x000fe80000010000 */
[----:B------:R-:W-:-:S13]  /*0620*/  ISETP.GT.U32.AND P1, PT, R9, R2, PT ;  /* 0x000000020900720c */ /* 0x000fda0003f24070 */
[----:B------:R-:W-:Y:S02]  /*0630*/  @!P1 IMAD.IADD R2, R2, 0x1, -R9 ;  /* 0x0000000102029824 */ /* 0x000fe400078e0a09 */
[----:B------:R-:W-:Y:S01]  /*0640*/  @!P1 VIADD R3, R3, 0x1 ;  /* 0x0000000103039836 */ /* 0x000fe20000000000 */
[----:B------:R-:W-:Y:S02]  /*0650*/  ISETP.NE.AND P1, PT, R4, RZ, PT ;  /* 0x000000ff0400720c */ /* 0x000fe40003f25270 */
[----:B------:R-:W-:Y:S02]  /*0660*/  ISETP.GE.U32.AND P0, PT, R2, R9, PT ;  /* 0x000000090200720c */ /* 0x000fe40003f06070 */
[----:B------:R-:W-:-:S04]  /*0670*/  LOP3.LUT R2, R7, R4, RZ, 0x3c, !PT ;  /* 0x0000000407027212 */ /* 0x000fc800078e3cff */
[----:B------:R-:W-:Y:S01]  /*0680*/  ISETP.GE.AND P2, PT, R2, RZ, PT ;  /* 0x000000ff0200720c */ /* 0x000fe20003f46270 */
[----:B------:R-:W-:-:S06]  /*0690*/  VIADD R2, R14, 0x3f ;  /* 0x0000003f0e027836 */ /* 0x000fcc0000000000 */
[----:B------:R-:W-:-:S04]  /*06a0*/  @P0 VIADD R3, R3, 0x1 ;  /* 0x0000000103030836 */ /* 0x000fc80000000000 */
[----:B------:R-:W-:Y:S01]  /*06b0*/  IMAD.MOV.U32 R5, RZ, RZ, R3 ;  /* 0x000000ffff057224 */ /* 0x000fe200078e0003 */
[----:B------:R-:W-:-:S03]  /*06c0*/  SHF.R.S32.HI R3, RZ, 0x1f, R2 ;  /* 0x0000001fff037819 */ /* 0x000fc60000011402 */
[----:B------:R-:W-:Y:S01]  /*06d0*/  @!P2 IMAD.MOV R5, RZ, RZ, -R5 ;  /* 0x000000ffff05a224 */ /* 0x000fe200078e0a05 */
[----:B------:R-:W-:Y:S02]  /*06e0*/  @!P1 LOP3.LUT R5, RZ, R4, RZ, 0x33, !PT ;  /* 0x00000004ff059212 */ /* 0x000fe400078e33ff */
[----:B------:R-:W-:-:S03]  /*06f0*/  LEA.HI R3, R3, R2, RZ, 0x6 ;  /* 0x0000000203037211 */ /* 0x000fc600078f30ff */
[----:B------:R-:W-:Y:S02]  /*0700*/  IMAD.SHL.U32 R61, R5, 0x8, RZ ;  /* 0x00000008053d7824 */ /* 0x000fe400078e00ff */
[----:B------:R-:W-:-:S03]  /*0710*/  IMAD.MOV R5, RZ, RZ, -R5 ;  /* 0x000000ffff057224 */ /* 0x000fc600078e0a05 */
[----:B------:R-:W-:Y:S01]  /*0720*/  LEA.HI.SX32 R3, R3, -R61, 0x1a ;  /* 0x8000003d03037211 */ /* 0x000fe200078fd2ff */
[----:B------:R-:W-:-:S03]  /*0730*/  IMAD R10, R4, R5, R7 ;  /* 0x00000005040a7224 */ /* 0x000fc600078e0207 */
[----:B------:R-:W-:Y:S02]  /*0740*/  VIMNMX R11, PT, PT, R3, 0x8, PT ;  /* 0x00000008030b7848 */ /* 0x000fe40003fe0100 */
[----:B------:R-:W-:Y:S02]  /*0750*/  IABS R4, R10 ;  /* 0x0000000a00047213 */ /* 0x000fe40000000000 */
[-C--:B------:R-:W-:Y:S02]  /*0760*/  IABS R9, R11.reuse ;  /* 0x0000000b00097213 */ /* 0x080fe40000000000 */
[----:B------:R-:W-:Y:S02]  /*0770*/  IABS R7, R11 ;  /* 0x0000000b00077213 */ /* 0x000fe40000000000 */
[----:B------:R-:W0:Y:S08]  /*0780*/  I2F.RP R6, R9 ;  /* 0x0000000900067306 */ /* 0x000e300000209400 */
[----:B0-----:R-:W0:Y:S02]  /*0790*/  MUFU.RCP R6, R6 ;  /* 0x0000000600067308 */ /* 0x001e240000001000 */
[----:B0-----:R-:W-:-:S06]  /*07a0*/  VIADD R2, R6, 0xffffffe ;  /* 0x0ffffffe06027836 */ /* 0x001fcc0000000000 */
[----:B------:R0:W1:Y:S02]  /*07b0*/  F2I.FTZ.U32.TRUNC.NTZ R3, R2 ;  /* 0x0000000200037305 */ /* 0x000064000021f000 */
[----:B0-----:R-:W-:Y:S02]  /*07c0*/  IMAD.MOV.U32 R2, RZ, RZ, RZ ;  /* 0x000000ffff027224 */ /* 0x001fe400078e00ff */
[----:B-1----:R-:W-:-:S04]  /*07d0*/  IMAD.MOV R8, RZ, RZ, -R3 ;  /* 0x000000ffff087224 */ /* 0x002fc800078e0a03 */
[----:B------:R-:W-:-:S04]  /*07e0*/  IMAD R5, R8, R9, RZ ;  /* 0x0000000908057224 */ /* 0x000fc800078e02ff */
[----:B------:R-:W-:Y:S02]  /*07f0*/  IMAD.HI.U32 R3, R3, R5, R2 ;  /* 0x0000000503037227 */ /* 0x000fe400078e0002 */
[----:B------:R-:W0:Y:S02]  /*0800*/  I2F.RP R5, R19 ;  /* 0x0000001300057306 */ /* 0x000e240000209400 */
[----:B------:R-:W-:Y:S02]  /*0810*/  IMAD.MOV.U32 R2, RZ, RZ, R4 ;  /* 0x000000ffff027224 */ /* 0x000fe400078e0004 */
[----:B------:R-:W-:Y:S02]  /*0820*/  IMAD.MOV R4, RZ, RZ, -R7 ;  /* 0x000000ffff047224 */ /* 0x000fe400078e0a07 */
[----:B------:R-:W-:-:S04]  /*0830*/  IMAD.HI.U32 R3, R3, R2, RZ ;  /* 0x0000000203037227 */ /* 0x000fc800078e00ff */
[----:B------:R-:W-:Y:S02]  /*0840*/  IMAD R2, R3, R4, R2 ;  /* 0x0000000403027224 */ /* 0x000fe400078e0202 */
[----:B------:R-:W1:Y:S03]  /*0850*/  I2F.RP R4, R17 ;  /* 0x0000001100047306 */ /* 0x000e660000209400 */
[----:B------:R-:W-:-:S05]  /*0860*/  ISETP.GT.U32.AND P1, PT, R9, R2, PT ;  /* 0x000000020900720c */ /* 0x000fca0003f24070 */
[----:B0-----:R-:W0:Y:S08]  /*0870*/  MUFU.RCP R5, R5 ;  /* 0x0000000500057308 */ /* 0x001e300000001000 */
[----:B------:R-:W-:Y:S01]  /*0880*/  @!P1 IMAD.IADD R2, R2, 0x1, -R9 ;  /* 0x0000000102029824 */ /* 0x000fe200078e0a09 */
[----:B-1----:R-:W1:Y:S01]  /*0890*/  MUFU.RCP R4, R4 ;  /* 0x0000000400047308 */ /* 0x002e620000001000 */
[----:B------:R-:W-:Y:S01]  /*08a0*/  @!P1 VIADD R3, R3, 0x1 ;  /* 0x0000000103039836 */ /* 0x000fe20000000000 */
[----:B------:R-:W-:-:S02]  /*08b0*/  ISETP.NE.AND P1, PT, R11, RZ, PT ;  /* 0x000000ff0b00720c */ /* 0x000fc40003f25270 */
[----:B------:R-:W-:Y:S02]  /*08c0*/  ISETP.GE.U32.AND P0, PT, R2, R9, PT ;  /* 0x000000090200720c */ /* 0x000fe40003f06070 */
[----:B------:R-:W-:Y:S01]  /*08d0*/  LOP3.LUT R2, R10, R11, RZ, 0x3c, !PT ;  /* 0x0000000b0a027212 */ /* 0x000fe200078e3cff */
[----:B0-----:R-:W-:Y:S01]  /*08e0*/  VIADD R8, R5, 0xffffffe ;  /* 0x0ffffffe05087836 */ /* 0x001fe20000000000 */
[----:B------:R-:W-:Y:S02]  /*08f0*/  SHF.R.U32.HI R5, RZ, 0x6, R0 ;  /* 0x00000006ff057819 */ /* 0x000fe40000011600 */
[----:B------:R-:W-:Y:S01]  /*0900*/  ISETP.GE.AND P2, PT, R2, RZ, PT ;  /* 0x000000ff0200720c */ /* 0x000fe20003f46270 */
[----:B------:R-:W0:Y:S01]  /*0910*/  F2I.FTZ.U32.TRUNC.NTZ R9, R8 ;  /* 0x0000000800097305 */ /* 0x000e22000021f000 */
[----:B------:R-:W-:-:S05]  /*0920*/  SGXT.U32 R5, R5, 0x1 ;  /* 0x000000010505781a */ /* 0x000fca0000000000 */
[----:B------:R-:W-:Y:S02]  /*0930*/  @P0 VIADD R3, R3, 0x1 ;  /* 0x0000000103030836 */ /* 0x000fe40000000000 */
[----:B-1----:R-:W-:Y:S02]  /*0940*/  VIADD R4, R4, 0xffffffe ;  /* 0x0ffffffe04047836 */ /* 0x002fe40000000000 */
[----:B------:R-:W-:Y:S02]  /*0950*/  IMAD.MOV.U32 R6, RZ, RZ, R3 ;  /* 0x000000ffff067224 */ /* 0x000fe400078e0003 */
[----:B------:R-:W1:Y:S02]  /*0960*/  F2I.FTZ.U32.TRUNC.NTZ R7, R4 ;  /* 0x0000000400077305 */ /* 0x000e64000021f000 */
[----:B------:R-:W-:Y:S01]  /*0970*/  @!P2 IMAD.MOV R6, RZ, RZ, -R6 ;  /* 0x000000ffff06a224 */ /* 0x000fe200078e0a06 */
[----:B------:R-:W-:Y:S01]  /*0980*/  @!P1 LOP3.LUT R6, RZ, R11, RZ, 0x33, !PT ;  /* 0x0000000bff069212 */ /* 0x000fe200078e33ff */
[----:B0-----:R-:W-:Y:S01]  /*0990*/  IMAD.MOV R8, RZ, RZ, -R9 ;  /* 0x000000ffff087224 */ /* 0x001fe200078e0a09 */
[----:B------:R-:W-:-:S02]  /*09a0*/  ISETP.NE.AND P2, PT, R14, RZ, PT ;  /* 0x000000ff0e00720c */ /* 0x000fc40003f45270 */
[----:B------:R-:W-:Y:S01]  /*09b0*/  LEA R2, R6, UR4, 0x8 ;  /* 0x0000000406027c11 */ /* 0x000fe2000f8e40ff */
[----:B------:R-:W-:Y:S01]  /*09c0*/  IMAD R3, R8, R19, RZ ;  /* 0x0000001308037224 */ /* 0x000fe200078e02ff */
[----:B------:R-:W0:Y:S01]  /*09d0*/  LDCU UR4, c[0x0][0x3a4] ;  /* 0x00007480ff0477ac */ /* 0x000e220008000800 */
[----:B------:R-:W-:Y:S01]  /*09e0*/  IMAD.MOV.U32 R8, RZ, RZ, RZ ;  /* 0x000000ffff087224 */ /* 0x000fe200078e00ff */
[----:B------:R-:W-:Y:S01]  /*09f0*/  LOP3.LUT R2, R2, R5, RZ, 0xfc, !PT ;  /* 0x0000000502027212 */ /* 0x000fe200078efcff */
[----:B------:R-:W-:Y:S02]  /*0a00*/  IMAD.MOV R6, RZ, RZ, -R6 ;  /* 0x000000ffff067224 */ /* 0x000fe400078e0a06 */
[----:B------:R-:W-:Y:S01]  /*0a10*/  IMAD.HI.U32 R8, R9, R3, R8 ;  /* 0x0000000309087227 */ /* 0x000fe200078e0008 */
[----:B------:R-:W-:Y:S02]  /*0a20*/  IABS R12, R2 ;  /* 0x00000002000c7213 */ /* 0x000fe40000000000 */
[C---:B------:R-:W-:Y:S01]  /*0a30*/  LOP3.LUT R3, R2.reuse, 0x2, RZ, 0xfc, !PT ;  /* 0x0000000202037812 */ /* 0x040fe200078efcff */
[----:B-1----:R-:W-:Y:S01]  /*0a40*/  IMAD.MOV R16, RZ, RZ, -R7 ;  /* 0x000000ffff107224 */ /* 0x002fe200078e0a07 */
[C---:B------:R-:W-:Y:S01]  /*0a50*/  LOP3.LUT R38, R2.reuse, 0x8, RZ, 0xfc, !PT ;  /* 0x0000000802267812 */ /* 0x040fe200078efcff */
[----:B------:R-:W-:Y:S01]  /*0a60*/  IMAD R4, R11, R6, R10 ;  /* 0x000000060b047224 */ /* 0x000fe200078e020a */
[----:B------:R-:W-:Y:S01]  /*0a70*/  IABS R102, R3 ;  /* 0x0000000300667213 */ /* 0x000fe20000000000 */
[----:B------:R-:W-:Y:S01]  /*0a80*/  IMAD.MOV.U32 R6, RZ, RZ, RZ ;  /* 0x000000ffff067224 */ /* 0x000fe200078e00ff */
[----:B------:R-:W-:Y:S01]  /*0a90*/  LOP3.LUT R37, R2, 0x6, RZ, 0xfc, !PT ;  /* 0x0000000602257812 */ /* 0x000fe200078efcff */
[----:B------:R-:W-:Y:S01]  /*0aa0*/  IMAD R13, R16, R17, RZ ;  /* 0x00000011100d7224 */ /* 0x000fe200078e02ff */
[----:B------:R-:W-:Y:S01]  /*0ab0*/  LOP3.LUT R36, R2, 0x4, RZ, 0xfc, !PT ;  /* 0x0000000402247812 */ /* 0x000fe200078efcff */
[----:B------:R-:W-:Y:S01]  /*0ac0*/  IMAD.HI.U32 R9, R8, R12, RZ ;  /* 0x0000000c08097227 */ /* 0x000fe200078e00ff */
[----:B------:R-:W-:-:S02]  /*0ad0*/  LOP3.LUT R39, R2, 0xa, RZ, 0xfc, !PT ;  /* 0x0000000a02277812 */ /* 0x000fc400078efcff */
[----:B------:R-:W-:Y:S01]  /*0ae0*/  IABS R178, R37 ;  /* 0x0000002500b27213 */ /* 0x000fe20000000000 */
[----:B------:R-:W-:Y:S01]  /*0af0*/  IMAD.HI.U32 R6, R7, R13, R6 ;  /* 0x0000000d07067227 */ /* 0x000fe200078e0006 */
[----:B------:R-:W-:Y:S02]  /*0b00*/  IABS R13, R38 ;  /* 0x00000026000d7213 */ /* 0x000fe40000000000 */
[----:B------:R-:W-:Y:S01]  /*0b10*/  IABS R176, R36 ;  /* 0x0000002400b07213 */ /* 0x000fe20000000000 */
[----:B------:R-:W-:Y:S01]  /*0b20*/  IMAD.MOV R9, RZ, RZ, -R9 ;  /* 0x000000ffff097224 */ /* 0x000fe200078e0a09 */
[----:B------:R-:W-:Y:S01]  /*0b30*/  IABS R110, R39 ;  /* 0x00000027006e7213 */ /* 0x000fe20000000000 */
[----:B------:R-:W-:Y:S01]  /*0b40*/  IMAD.HI.U32 R10, R8, R102, RZ ;  /* 0x00000066080a7227 */ /* 0x000fe200078e00ff */
[C---:B------:R-:W-:Y:S02]  /*0b50*/  LOP3.LUT R42, R2.reuse, 0x10, RZ, 0xfc, !PT ;  /* 0x00000010022a7812 */ /* 0x040fe400078efcff */
[C---:B------:R-:W-:Y:S01]  /*0b60*/  LOP3.LUT R40, R2.reuse, 0xc, RZ, 0xfc, !PT ;  /* 0x0000000c02287812 */ /* 0x040fe200078efcff */
[----:B------:R-:W-:Y:S01]  /*0b70*/  IMAD R7, R19, R9, R12 ;  /* 0x0000000913077224 */ /* 0x000fe200078e020c */
[----:B------:R-:W-:Y:S01]  /*0b80*/  LOP3.LUT R43, R2, 0x12, RZ, 0xfc, !PT ;  /* 0x00000012022b7812 */ /* 0x000fe200078efcff */
[----:B------:R-:W-:Y:S01]  /*0b90*/  IMAD.HI.U32 R9, R8, R13, RZ ;  /* 0x0000000d08097227 */ /* 0x000fe200078e00ff */
[----:B------:R-:W-:-:S02]  /*0ba0*/  IABS R180, R40 ;  /* 0x0000002800b47213 */ /* 0x000fc40000000000 */
[----:B------:R-:W-:Y:S01]  /*0bb0*/  IABS R134, R43 ;  /* 0x0000002b00867213 */ /* 0x000fe20000000000 */
[----:B------:R-:W-:Y:S01]  /*0bc0*/  IMAD.MOV R10, RZ, RZ, -R10 ;  /* 0x000000ffff0a7224 */ /* 0x000fe200078e0a0a */
[C---:B------:R-:W-:Y:S01]  /*0bd0*/  LOP3.LUT R47, R2.reuse, 0x1a, RZ, 0xfc, !PT ;  /* 0x0000001a022f7812 */ /* 0x040fe200078efcff */
[----:B------:R-:W-:Y:S01]  /*0be0*/  IMAD.IADD R61, R61, 0x1, R4 ;  /* 0x000000013d3d7824 */ /* 0x000fe200078e0204 */
[----:B------:R-:W-:Y:S01]  /*0bf0*/  LOP3.LUT R44, R2, 0x14, RZ, 0xfc, !PT ;  /* 0x00000014022c7812 */ /* 0x000fe200078efcff */
[----:B------:R-:W-:Y:S01]  /*0c00*/  IMAD.MOV R16, RZ, RZ, -R9 ;  /* 0x000000ffff107224 */ /* 0x000fe200078e0a09 */
[----:B------:R-:W-:Y:S01]  /*0c10*/  IABS R138, R47 ;  /* 0x0000002f008a7213 */ /* 0x000fe20000000000 */
[----:B------:R-:W-:Y:S01]  /*0c20*/  IMAD.HI.U32 R4, R8, R178, RZ ;  /* 0x000000b208047227 */ /* 0x000fe200078e00ff */
[----:B------:R-:W-:Y:S02]  /*0c30*/  IABS R184, R44 ;  /* 0x0000002c00b87213 */ /* 0x000fe40000000000 */
[----:B------:R-:W-:Y:S01]  /*0c40*/  LOP3.LUT R52, R2, 0x24, RZ, 0xfc, !PT ;  /* 0x0000002402347812 */ /* 0x000fe200078efcff */
[----:B------:R-:W-:Y:S01]  /*0c50*/  IMAD.HI.U32 R11, R8, R176, RZ ;  /* 0x000000b0080b7227 */ /* 0x000fe200078e00ff */
[----:B------:R-:W-:-:S02]  /*0c60*/  LOP3.LUT R48, R2, 0x1c, RZ, 0xfc, !PT ;  /* 0x0000001c02307812 */ /* 0x000fc400078efcff */
[----:B------:R-:W-:Y:S01]  /*0c70*/  IABS R156, R52 ;  /* 0x00000034009c7213 */ /* 0x000fe20000000000 */
[C---:B------:R-:W-:Y:S01]  /*0c80*/  IMAD R102, R19.reuse, R10, R102 ;  /* 0x0000000a13667224 */ /* 0x040fe200078e0266 */
[----:B------:R-:W-:Y:S01]  /*0c90*/  IABS R164, R48 ;  /* 0x0000003000a47213 */ /* 0x000fe20000000000 */
[----:B------:R-:W-:Y:S01]  /*0ca0*/  IMAD.HI.U32 R10, R8, R110, RZ ;  /* 0x0000006e080a7227 */ /* 0x000fe200078e00ff */
[C---:B------:R-:W-:Y:S02]  /*0cb0*/  LOP3.LUT R53, R2.reuse, 0x26, RZ, 0xfc, !PT ;  /* 0x0000002602357812 */ /* 0x040fe400078efcff */
[C---:B------:R-:W-:Y:S01]  /*0cc0*/  LOP3.LUT R46, R2.reuse, 0x18, RZ, 0xfc, !PT ;  /* 0x00000018022e7812 */ /* 0x040fe200078efcff */
[C---:B------:R-:W-:Y:S01]  /*0cd0*/  IMAD R9, R19.reuse, R16, R13 ;  /* 0x0000001013097224 */ /* 0x040fe200078e020d */
[----:B------:R-:W-:Y:S01]  /*0ce0*/  IABS R16, R42 ;  /* 0x0000002a00107213 */ /* 0x000fe20000000000 */
[----:B------:R-:W-:Y:S01]  /*0cf0*/  IMAD.MOV R4, RZ, RZ, -R4 ;  /* 0x000000ffff047224 */ /* 0x000fe200078e0a04 */
[----:B------:R-:W-:Y:S01]  /*0d00*/  IABS R169, R53 ;  /* 0x0000003500a97213 */ /* 0x000fe20000000000 */
[----:B------:R-:W-:Y:S01]  /*0d10*/  IMAD.MOV R11, RZ, RZ, -R11 ;  /* 0x000000ffff0b7224 */ /* 0x000fe200078e0a0b */
[----:B------:R-:W-:Y:S01]  /*0d20*/  IABS R30, R46 ;  /* 0x0000002e001e7213 */ /* 0x000fe20000000000 */
[----:B------:R-:W-:Y:S01]  /*0d30*/  IMAD.MOV R10, RZ, RZ, -R10 ;  /* 0x000000ffff0a7224 */ /* 0x000fe200078e0a0a */
[C---:B------:R-:W-:Y:S01]  /*0d40*/  LOP3.LUT R50, R2.reuse, 0x20, RZ, 0xfc, !PT ;  /* 0x0000002002327812 */ /* 0x040fe200078efcff */
[C---:B------:R-:W-:Y:S01]  /*0d50*/  IMAD R178, R19.reuse, R4, R178 ;  /* 0x0000000413b27224 */ /* 0x040fe200078e02b2 */
[----:B------:R-:W-:Y:S01]  /*0d60*/  LOP3.LUT R55, R2, 0x2a, RZ, 0xfc, !PT ;  /* 0x0000002a02377812 */ /* 0x000fe200078efcff */
[----:B------:R-:W-:Y:S01]  /*0d70*/  IMAD R176, R19, R11, R176 ;  /* 0x0000000b13b07224 */ /* 0x000fe200078e02b0 */
[----:B------:R-:W-:Y:S01]  /*0d80*/  IABS R70, R50 ;  /* 0x0000003200467213 */ /* 0x000fe20000000000 */
[----:B------:R-:W-:Y:S01]  /*0d90*/  IMAD.HI.U32 R4, R8, R16, RZ ;  /* 0x0000001008047227 */ /* 0x000fe200078e00ff */
[----:B------:R-:W-:-:S02]  /*0da0*/  IABS R150, R55 ;  /* 0x0000003700967213 */ /* 0x000fc40000000000 */
[----:B------:R-:W-:Y:S01]  /*0db0*/  LOP3.LUT R59, R2, 0x32, RZ, 0xfc, !PT ;  /* 0x00000032023b7812 */ /* 0x000fe200078efcff */
[----:B------:R-:W-:Y:S01]  /*0dc0*/  IMAD.HI.U32 R11, R8, R180, RZ ;  /* 0x000000b4080b7227 */ /* 0x000fe200078e00ff */
[----:B------:R-:W-:Y:S02]  /*0dd0*/  LOP3.LUT R66, R2, 0x3e, RZ, 0xfc, !PT ;  /* 0x0000003e02427812 */ /* 0x000fe400078efcff */
[----:B------:R-:W-:Y:S01]  /*0de0*/  IABS R158, R59 ;  /* 0x0000003b009e7213 */ /* 0x000fe20000000000 */
[C---:B------:R-:W-:Y:S01]  /*0df0*/  IMAD R110, R19.reuse, R10, R110 ;  /* 0x0000000a136e7224 */ /* 0x040fe200078e026e */
[----:B------:R-:W-:Y:S01]  /*0e00*/  IABS R170, R66 ;  /* 0x0000004200aa7213 */ /* 0x000fe20000000000 */
[----:B------:R-:W-:Y:S01]  /*0e10*/  IMAD.HI.U32 R10, R8, R134, RZ ;  /* 0x00000086080a7227 */ /* 0x000fe200078e00ff */
[C---:B------:R-:W-:Y:S02]  /*0e20*/  ISETP.GT.U32.AND P5, PT, R19.reuse, R7, PT ;  /* 0x000000071300720c */ /* 0x040fe40003fa4070 */
[C---:B------:R-:W-:Y:S01]  /*0e30*/  ISETP.GT.U32.AND P6, PT, R19.reuse, R102, PT ;  /* 0x000000661300720c */ /* 0x040fe20003fc4070 */
[----:B------:R-:W-:Y:S01]  /*0e40*/  IMAD.MOV R4, RZ, RZ, -R4 ;  /* 0x000000ffff047224 */ /* 0x000fe200078e0a04 */
[C---:B------:R-:W-:Y:S01]  /*0e50*/  ISETP.GT.U32.AND P1, PT, R19.reuse, R176, PT ;  /* 0x000000b01300720c */ /* 0x040fe20003f24070 */
[----:B------:R-:W-:Y:S01]  /*0e60*/  IMAD.MOV R11, RZ, RZ, -R11 ;  /* 0x000000ffff0b7224 */ /* 0x000fe200078e0a0b */
[C---:B------:R-:W-:Y:S01]  /*0e70*/  LOP3.LUT R41, R2.reuse, 0xe, RZ, 0xfc, !PT ;  /* 0x0000000e02297812 */ /* 0x040fe200078efcff */
[----:B------:R-:W-:Y:S01]  /*0e80*/  IMAD.MOV R18, RZ, RZ, -R10 ;  /* 0x000000ffff127224 */ /* 0x000fe200078e0a0a */
[----:B------:R-:W-:Y:S01]  /*0e90*/  LOP3.LUT R45, R2, 0x16, RZ, 0xfc, !PT ;  /* 0x00000016022d7812 */ /* 0x000fe200078efcff */
[C---:B------:R-:W-:Y:S01]  /*0ea0*/  IMAD R10, R19.reuse, R4, R16 ;  /* 0x00000004130a7224 */ /* 0x040fe200078e0210 */
[----:B------:R-:W-:Y:S01]  /*0eb0*/  IABS R182, R41 ;  /* 0x0000002900b67213 */ /* 0x000fe20000000000 */
[----:B------:R-:W-:Y:S01]  /*0ec0*/  IMAD R180, R19, R11, R180 ;  /* 0x0000000b13b47224 */ /* 0x000fe200078e02b4 */
[----:B------:R-:W-:Y:S01]  /*0ed0*/  IABS R186, R45 ;  /* 0x0000002d00ba7213 */ /* 0x000fe20000000000 */
[----:B------:R-:W-:Y:S01]  /*0ee0*/  IMAD.HI.U32 R4, R8, R138, RZ ;  /* 0x0000008a08047227 */ /* 0x000fe200078e00ff */
[----:B------:R-:W-:-:S02]  /*0ef0*/  LOP3.LUT R49, R2, 0x1e, RZ, 0xfc, !PT ;  /* 0x0000001e02317812 */ /* 0x000fc400078efcff */
[----:B------:R-:W-:Y:S01]  /*0f00*/  LOP3.LUT R51, R2, 0x22, RZ, 0xfc, !PT ;  /* 0x0000002202337812 */ /* 0x000fe200078efcff */
[----:B------:R-:W-:Y:S01]  /*0f10*/  IMAD.HI.U32 R11, R8, R184, RZ ;  /* 0x000000b8080b7227 */ /* 0x000fe200078e00ff */
[----:B------:R-:W-:Y:S02]  /*0f20*/  IABS R175, R49 ;  /* 0x0000003100af7213 */ /* 0x000fe40000000000 */
[----:B------:R-:W-:Y:S01]  /*0f30*/  IABS R154, R51 ;  /* 0x00000033009a7213 */ /* 0x000fe20000000000 */
        /* <DEDUP_REMOVED lines=13> */
[----:B------:R-:W-:Y:S01]  /*1010*/  LOP3.LUT R58, R2, 0x30, RZ, 0xfc, !PT ;  /* 0x00000030023a7812 */ /* 0x000fe200078efcff */
[----:B------:R-:W-:Y:S01]  /*1020*/  IMAD.MOV R4, RZ, RZ, -R4 ;  /* 0x000000ffff047224 */ /* 0x000fe200078e0a04 */
[----:B------:R-:W-:Y:S01]  /*1030*/  IABS R174, R60 ;  /* 0x0000003c00ae7213 */ /* 0x000fe20000000000 */
[----:B------:R-:W-:Y:S01]  /*1040*/  IMAD.MOV R11, RZ, RZ, -R11 ;  /* 0x000000ffff0b7224 */ /* 0x000fe200078e0a0b */
[----:B------:R-:W-:Y:S01]  /*1050*/  IABS R86, R58 ;  /* 0x0000003a00567213 */ /* 0x000fe20000000000 */
[C---:B------:R-:W-:Y:S01]  /*1060*/  IMAD R156, R19.reuse, R4, R156 ;  /* 0x00000004139c7224 */ /* 0x040fe200078e029c */
[----:B------:R-:W-:Y:S01]  /*1070*/  LOP3.LUT R4, R0, 0x3f, RZ, 0xc0, !PT ;  /* 0x0000003f00047812 */ /* 0x000fe200078ec0ff */
[----:B------:R-:W-:Y:S01]  /*1080*/  IMAD R164, R19, R11, R164 ;  /* 0x0000000b13a47224 */ /* 0x000fe200078e02a4 */
[----:B------:R-:W-:Y:S01]  /*1090*/  LOP3.LUT R62, R2, 0x36, RZ, 0xfc, !PT ;  /* 0x00000036023e7812 */ /* 0x000fe200078efcff */
[----:B------:R-:W-:Y:S01]  /*10a0*/  IMAD.HI.U32 R11, R8, R169, RZ ;  /* 0x000000a9080b7227 */ /* 0x000fe200078e00ff */
[----:B------:R-:W-:-:S02]  /*10b0*/  LOP3.LUT R63, R2, 0x38, RZ, 0xfc, !PT ;  /* 0x00000038023f7812 */ /* 0x000fc400078efcff */
[----:B------:R-:W-:Y:S01]  /*10c0*/  IABS R173, R62 ;  /* 0x0000003e00ad7213 */ /* 0x000fe20000000000 */
[----:B------:R-:W-:Y:S01]  /*10d0*/  IMAD R134, R19, R18, R134 ;  /* 0x0000001213867224 */ /* 0x000fe200078e0286 */
[C---:B------:R-:W-:Y:S01]  /*10e0*/  LOP3.LUT R64, R2.reuse, 0x3a, RZ, 0xfc, !PT ;  /* 0x0000003a02407812 */ /* 0x040fe200078efcff */
[----:B------:R-:W-:Y:S01]  /*10f0*/  IMAD.MOV R18, RZ, RZ, -R11 ;  /* 0x000000ffff127224 */ /* 0x000fe200078e0a0b */
[----:B------:R-:W-:Y:S01]  /*1100*/  LOP3.LUT R65, R2, 0x3c, RZ, 0xfc, !PT ;  /* 0x0000003c02417812 */ /* 0x000fe200078efcff */
[----:B------:R-:W-:Y:S01]  /*1110*/  IMAD R61, R61, 0x40, R4 ;  /* 0x000000403d3d7824 */ /* 0x000fe200078e0204 */
[----:B------:R-:W-:Y:S01]  /*1120*/  IABS R94, R63 ;  /* 0x0000003f005e7213 */ /* 0x000fe20000000000 */
[----:B------:R-:W-:Y:S01]  /*1130*/  IMAD R169, R19, R18, R169 ;  /* 0x0000001213a97224 */ /* 0x000fe200078e02a9 */
[----:B------:R-:W-:Y:S01]  /*1140*/  IABS R167, R64 ;  /* 0x0000004000a77213 */ /* 0x000fe20000000000 */
[----:B------:R-:W-:Y:S01]  /*1150*/  IMAD.HI.U32 R13, R8, R30, RZ ;  /* 0x0000001e080d7227 */ /* 0x000fe200078e00ff */
[----:B------:R-:W-:-:S02]  /*1160*/  IABS R18, R61 ;  /* 0x0000003d00127213 */ /* 0x000fc40000000000 */
[----:B------:R-:W-:Y:S01]  /*1170*/  ISETP.GE.AND P4, PT, R61, RZ, PT ;  /* 0x000000ff3d00720c */ /* 0x000fe20003f86270 */
[----:B------:R-:W-:Y:S01]  /*1180*/  IMAD.MOV R13, RZ, RZ, -R13 ;  /* 0x000000ffff0d7224 */ /* 0x000fe200078e0a0d */
[----:B------:R-:W-:Y:S01]  /*1190*/  IABS R172, R65 ;  /* 0x0000004100ac7213 */ /* 0x000fe20000000000 */
[----:B------:R-:W-:-:S04]  /*11a0*/  IMAD.HI.U32 R6, R6, R18, RZ ;  /* 0x0000001206067227 */ /* 0x000fc800078e00ff */
[----:B------:R-:W-:Y:S02]  /*11b0*/  IMAD R30, R19, R13, R30 ;  /* 0x0000000d131e7224 */ /* 0x000fe400078e021e */
[----:B------:R-:W-:Y:S02]  /*11c0*/  IMAD.MOV R6, RZ, RZ, -R6 ;  /* 0x000000ffff067224 */ /* 0x000fe400078e0a06 */
[----:B------:R-:W-:-:S04]  /*11d0*/  IMAD.HI.U32 R13, R8, R70, RZ ;  /* 0x00000046080d7227 */ /* 0x000fc800078e00ff */
[----:B------:R-:W-:Y:S02]  /*11e0*/  IMAD R6, R17, R6, R18 ;  /* 0x0000000611067224 */ /* 0x000fe400078e0212 */
[----:B------:R-:W-:Y:S02]  /*11f0*/  IMAD.MOV R13, RZ, RZ, -R13 ;  /* 0x000000ffff0d7224 */ /* 0x000fe400078e0a0d */
[----:B------:R-:W-:Y:S01]  /*1200*/  @!P5 IMAD.IADD R7, R7, 0x1, -R19 ;  /* 0x000000010707d824 */ /* 0x000fe200078e0a13 */
[----:B------:R-:W-:Y:S01]  /*1210*/  ISETP.GT.U32.AND P0, PT, R17, R6, PT ;  /* 0x000000061100720c */ /* 0x000fe20003f04070 */
[----:B------:R-:W-:Y:S02]  /*1220*/  IMAD R70, R19, R13, R70 ;  /* 0x0000000d13467224 */ /* 0x000fe400078e0246 */
[----:B------:R-:W-:-:S04]  /*1230*/  IMAD.HI.U32 R13, R8, R150, RZ ;  /* 0x00000096080d7227 */ /* 0x000fc800078e00ff */
[----:B------:R-:W-:Y:S02]  /*1240*/  IMAD.MOV R13, RZ, RZ, -R13 ;  /* 0x000000ffff0d7224 */ /* 0x000fe400078e0a0d */
[----:B------:R-:W-:Y:S02]  /*1250*/  @!P6 IMAD.IADD R102, R102, 0x1, -R19 ;  /* 0x000000016666e824 */ /* 0x000fe400078e0a13 */
[----:B------:R-:W-:Y:S02]  /*1260*/  IMAD R150, R19, R13, R150 ;  /* 0x0000000d13967224 */ /* 0x000fe400078e0296 */
[----:B------:R-:W-:-:S04]  /*1270*/  IMAD.HI.U32 R13, R8, R158, RZ ;  /* 0x0000009e080d7227 */ /* 0x000fc800078e00ff */
[----:B------:R-:W-:Y:S02]  /*1280*/  @!P0 IMAD.IADD R6, R6, 0x1, -R17 ;  /* 0x0000000106068824 */ /* 0x000fe400078e0a11 */
[----:B------:R-:W-:Y:S02]  /*1290*/  IMAD.MOV R13, RZ, RZ, -R13 ;  /* 0x000000ffff0d7224 */ /* 0x000fe400078e0a0d */
[----:B------:R-:W-:Y:S01]  /*12a0*/  @!P1 IMAD.IADD R176, R176, 0x1, -R19 ;  /* 0x00000001b0b09824 */ /* 0x000fe200078e0a13 */
[----:B------:R-:W-:Y:S01]  /*12b0*/  ISETP.GT.U32.AND P0, PT, R17, R6, PT ;  /* 0x000000061100720c */ /* 0x000fe20003f04070 */
[C---:B------:R-:W-:Y:S01]  /*12c0*/  IMAD R158, R19.reuse, R13, R158 ;  /* 0x0000000d139e7224 */ /* 0x040fe200078e029e */
[C---:B------:R-:W-:Y:S01]  /*12d0*/  ISETP.GT.U32.AND P1, PT, R19.reuse, R110, PT ;  /* 0x0000006e1300720c */ /* 0x040fe20003f24070 */
[----:B------:R-:W-:Y:S01]  /*12e0*/  IMAD.HI.U32 R13, R8, R170, RZ ;  /* 0x000000aa080d7227 */ /* 0x000fe200078e00ff */
[----:B------:R-:W-:-:S03]  /*12f0*/  ISETP.GT.U32.AND P5, PT, R19, R176, PT ;  /* 0x000000b01300720c */ /* 0x000fc60003fa4070 */
[----:B------:R-:W-:Y:S02]  /*1300*/  IMAD.MOV R13, RZ, RZ, -R13 ;  /* 0x000000ffff0d7224 */ /* 0x000fe400078e0a0d */
[----:B------:R-:W-:-:S04]  /*1310*/  IMAD.HI.U32 R12, R8, R182, RZ ;  /* 0x000000b6080c7227 */ /* 0x000fc800078e00ff */
[C---:B------:R-:W-:Y:S02]  /*1320*/  IMAD R170, R19.reuse, R13, R170 ;  /* 0x0000000d13aa7224 */ /* 0x040fe400078e02aa */
[----:B------:R-:W-:Y:S01]  /*1330*/  @!P0 IMAD.IADD R6, R6, 0x1, -R17 ;  /* 0x0000000106068824 */ /* 0x000fe200078e0a11 */
[C---:B------:R-:W-:Y:S01]  /*1340*/  ISETP.GT.U32.AND P0, PT, R19.reuse, R9, PT ;  /* 0x000000091300720c */ /* 0x040fe20003f04070 */
[----:B------:R-:W-:Y:S01]  /*1350*/  IMAD.MOV R12, RZ, RZ, -R12 ;  /* 0x000000ffff0c7224 */ /* 0x000fe200078e0a0c */
[C---:B------:R-:W-:Y:S01]  /*1360*/  ISETP.GT.U32.AND P3, PT, R19.reuse, R170, PT ;  /* 0x000000aa1300720c */ /* 0x040fe20003f64070 */
[----:B------:R-:W-:Y:S01]  /*1370*/  @!P4 IMAD.MOV R6, RZ, RZ, -R6 ;  /* 0x000000ffff06c224 */ /* 0x000fe200078e0a06 */
[C---:B------:R-:W-:Y:S01]  /*1380*/  ISETP.GT.U32.AND P4, PT, R19.reuse, R178, PT ;  /* 0x000000b21300720c */ /* 0x040fe20003f84070 */
[----:B------:R-:W-:Y:S01]  /*1390*/  IMAD R182, R19, R12, R182 ;  /* 0x0000000c13b67224 */ /* 0x000fe200078e02b6 */
[----:B------:R-:W-:Y:S01]  /*13a0*/  @!P2 LOP3.LUT R6, RZ, R14, RZ, 0x33, !PT ;  /* 0x0000000eff06a212 */ /* 0x000fe200078e33ff */
[----:B------:R-:W-:-:S04]  /*13b0*/  IMAD.HI.U32 R12, R8, R186, RZ ;  /* 0x000000ba080c7227 */ /* 0x000fc800078e00ff */
[----:B------:R-:W-:Y:S02]  /*13c0*/  IMAD.MOV R12, RZ, RZ, -R12 ;  /* 0x000000ffff0c7224 */ /* 0x000fe400078e0a0c */
[--C-:B------:R-:W-:Y:S02]  /*13d0*/  @!P0 IMAD.IADD R9, R9, 0x1, -R19.reuse ;  /* 0x0000000109098824 */ /* 0x100fe400078e0a13 */
[--C-:B------:R-:W-:Y:S01]  /*13e0*/  @!P3 IMAD.IADD R170, R170, 0x1, -R19.reuse ;  /* 0x00000001aaaab824 */ /* 0x100fe200078e0a13 */
[C---:B------:R-:W-:Y:S01]  /*13f0*/  ISETP.GT.U32.AND P3, PT, R19.reuse, R7, PT ;  /* 0x000000071300720c */ /* 0x040fe20003f64070 */
[--C-:B------:R-:W-:Y:S01]  /*1400*/  @!P4 IMAD.IADD R178, R178, 0x1, -R19.reuse ;  /* 0x00000001b2b2c824 */ /* 0x100fe200078e0a13 */
[C---:B------:R-:W-:Y:S01]  /*1410*/  ISETP.GT.U32.AND P4, PT, R19.reuse, R102, PT ;  /* 0x000000661300720c */ /* 0x040fe20003f84070 */
[----:B------:R-:W-:Y:S01]  /*1420*/  @!P5 IMAD.IADD R176, R176, 0x1, -R19 ;  /* 0x00000001b0b0d824 */ /* 0x000fe200078e0a13 */
[C---:B------:R-:W-:Y:S01]  /*1430*/  ISETP.GT.U32.AND P2, PT, R19.reuse, R170, PT ;  /* 0x000000aa1300720c */ /* 0x040fe20003f44070 */
[C---:B------:R-:W-:Y:S01]  /*1440*/  IMAD R186, R19.reuse, R12, R186 ;  /* 0x0000000c13ba7224 */ /* 0x040fe200078e02ba */
[C---:B------:R-:W-:Y:S01]  /*1450*/  ISETP.GT.U32.AND P0, PT, R19.reuse, R178, PT ;  /* 0x000000b21300720c */ /* 0x040fe20003f04070 */
[----:B------:R-:W-:Y:S01]  /*1460*/  IMAD.HI.U32 R12, R8, R175, RZ ;  /* 0x000000af080c7227 */ /* 0x000fe200078e00ff */
[----:B------:R-:W-:-:S02]  /*1470*/  ISETP.GT.U32.AND P5, PT, R19, R134, PT ;  /* 0x000000861300720c */ /* 0x000fc40003fa4070 */
[----:B------:R-:W-:Y:S01]  /*1480*/  ISETP.GT.U32.AND P6, PT, R19, R9, PT ;  /* 0x000000091300720c */ /* 0x000fe20003fc4070 */
[----:B------:R-:W-:Y:S02]  /*1490*/  IMAD.MOV R12, RZ, RZ, -R12 ;  /* 0x000000ffff0c7224 */ /* 0x000fe400078e0a0c */
[--C-:B------:R-:W-:Y:S01]  /*14a0*/  @!P3 IMAD.IADD R7, R7, 0x1, -R19.reuse ;  /* 0x000000010707b824 */ /* 0x100fe200078e0a13 */
[C---:B------:R-:W-:Y:S01]  /*14b0*/  ISETP.GT.U32.AND P3, PT, R19.reuse, R182, PT ;  /* 0x000000b61300720c */ /* 0x040fe20003f64070 */
[--C-:B------:R-:W-:Y:S01]  /*14c0*/  @!P4 IMAD.IADD R102, R102, 0x1, -R19.reuse ;  /* 0x000000016666c824 */ /* 0x100fe200078e0a13 */
[C---:B------:R-:W-:Y:S01]  /*14d0*/  ISETP.GT.U32.AND P4, PT, R19.reuse, R10, PT ;  /* 0x0000000a1300720c */ /* 0x040fe20003f84070 */
[--C-:B------:R-:W-:Y:S01]  /*14e0*/  @!P2 IMAD.IADD R170, R170, 0x1, -R19.reuse ;  /* 0x00000001aaaaa824 */ /* 0x100fe200078e0a13 */
[C---:B------:R-:W-:Y:S01]  /*14f0*/  ISETP.GT.U32.AND P2, PT, R19.reuse, R180, PT ;  /* 0x000000b41300720c */ /* 0x040fe20003f44070 */
[----:B------:R-:W-:Y:S01]  /*1500*/  @!P0 IMAD.IADD R178, R178, 0x1, -R19 ;  /* 0x00000001b2b28824 */ /* 0x000fe200078e0a13 */
[----:B------:R-:W-:Y:S01]  /*1510*/  ISETP.GT.U32.AND P0, PT, R19, R184, PT ;  /* 0x000000b81300720c */ /* 0x000fe20003f04070 */
[----:B------:R-:W-:-:S04]  /*1520*/  IMAD.HI.U32 R16, R8, R154, RZ ;  /* 0x0000009a08107227 */ /* 0x000fc800078e00ff */
[C---:B------:R-:W-:Y:S02]  /*1530*/  IMAD R175, R19.reuse, R12, R175 ;  /* 0x0000000c13af7224 */ /* 0x040fe400078e02af */
        /* <DEDUP_REMOVED lines=8> */
[C---:B------:R-:W-:Y:S01]  /*15c0*/  ISETP.GT.U32.AND P5, PT, R19.reuse, R70, PT ;  /* 0x000000461300720c */ /* 0x040fe20003fa4070 */
[----:B------:R-:W-:-:S02]  /*15d0*/  IMAD R154, R19, R16, R154 ;  /* 0x00000010139a7224 */ /* 0x000fc400078e029a */
[--C-:B------:R-:W-:Y:S01]  /*15e0*/  @!P6 IMAD.IADD R9, R9, 0x1, -R19.reuse ;  /* 0x000000010909e824 */ /* 0x100fe200078e0a13 */
[C---:B------:R-:W-:Y:S01]  /*15f0*/  ISETP.GT.U32.AND P6, PT, R19.reuse, R186, PT ;  /* 0x000000ba1300720c */ /* 0x040fe20003fc4070 */
[--C-:B------:R-:W-:Y:S01]  /*1600*/  @!P1 IMAD.IADD R110, R110, 0x1, -R19.reuse ;  /* 0x000000016e6e9824 */ /* 0x100fe200078e0a13 */
[C---:B------:R-:W-:Y:S01]  /*1610*/  ISETP.GT.U32.AND P1, PT, R19.reuse, R30, PT ;  /* 0x0000001e1300720c */ /* 0x040fe20003f24070 */
[--C-:B------:R-:W-:Y:S01]  /*1620*/  @!P0 IMAD.IADD R184, R184, 0x1, -R19.reuse ;  /* 0x00000001b8b88824 */ /* 0x100fe200078e0a13 */
[C---:B------:R-:W-:Y:S01]  /*1630*/  ISETP.GT.U32.AND P0, PT, R19.reuse, R154, PT ;  /* 0x0000009a1300720c */ /* 0x040fe20003f04070 */
[--C-:B------:R-:W-:Y:S01]  /*1640*/  @!P2 IMAD.IADD R138, R138, 0x1, -R19.reuse ;  /* 0x000000018a8aa824 */ /* 0x100fe200078e0a13 */
[C---:B------:R-:W-:Y:S01]  /*1650*/  ISETP.GT.U32.AND P2, PT, R19.reuse, R182, PT ;  /* 0x000000b61300720c */ /* 0x040fe20003f44070 */
[--C-:B------:R-:W-:Y:S01]  /*1660*/  @!P3 IMAD.IADD R164, R164, 0x1, -R19.reuse ;  /* 0x00000001a4a4b824 */ /* 0x100fe200078e0a13 */
[----:B------:R-:W-:Y:S01]  /*1670*/  ISETP.GT.U32.AND P3, PT, R19, R10, PT ;  /* 0x0000000a1300720c */ /* 0x000fe20003f64070 */
        /* <DEDUP_REMOVED lines=9> */
[----:B------:R-:W-:Y:S01]  /*1710*/  @!P0 IMAD.IADD R154, R154, 0x1, -R19 ;  /* 0x000000019a9a8824 */ /* 0x000fe200078e0a13 */
[----:B------:R-:W-:Y:S01]  /*1720*/  ISETP.GT.U32.AND P0, PT, R19, R186, PT ;  /* 0x000000ba1300720c */ /* 0x000fe20003f04070 */
[----:B------:R-:W-:-:S04]  /*1730*/  IMAD.HI.U32 R12, R8, R78, RZ ;  /* 0x0000004e080c7227 */ /* 0x000fc800078e00ff */
[----:B------:R-:W-:Y:S02]  /*1740*/  IMAD.MOV R16, RZ, RZ, -R16 ;  /* 0x000000ffff107224 */ /* 0x000fe400078e0a10 */
[----:B------:R-:W-:Y:S02]  /*1750*/  IMAD.MOV R12, RZ, RZ, -R12 ;  /* 0x000000ffff0c7224 */ /* 0x000fe400078e0a0c */
[----:B------:R-:W-:-:S04]  /*1760*/  IMAD.HI.U32 R11, R8, R168, RZ ;  /* 0x000000a8080b7227 */ /* 0x000fc800078e00ff */
[C---:B------:R-:W-:Y:S02]  /*1770*/  IMAD R166, R19.reuse, R16, R166 ;  /* 0x0000001013a67224 */ /* 0x040fe400078e02a6 */
[----:B------:R-:W-:Y:S02]  /*1780*/  IMAD R78, R19, R12, R78 ;  /* 0x0000000c134e7224 */ /* 0x000fe400078e024e */
[----:B------:R-:W-:-:S04]  /*1790*/  IMAD.HI.U32 R16, R8, R174, RZ ;  /* 0x000000ae08107227 */ /* 0x000fc800078e00ff */
        /* <DEDUP_REMOVED lines=11> */
[C---:B------:R-:W-:Y:S01]  /*1850*/  ISETP.GT.U32.AND P1, PT, R19.reuse, R30, PT ;  /* 0x0000001e1300720c */ /* 0x040fe20003f24070 */
[----:B------:R-:W-:Y:S02]  /*1860*/  IMAD.MOV R16, RZ, RZ, -R16 ;  /* 0x000000ffff107224 */ /* 0x000fe400078e0a10 */
[----:B------:R-:W-:Y:S02]  /*1870*/  IMAD R168, R19, R11, R168 ;  /* 0x0000000b13a87224 */ /* 0x000fe400078e02a8 */
[----:B------:R-:W-:Y:S02]  /*1880*/  IMAD.MOV R12, RZ, RZ, -R12 ;  /* 0x000000ffff0c7224 */ /* 0x000fe400078e0a0c */
[----:B------:R-:W-:-:S04]  /*1890*/  IMAD.HI.U32 R11, R8, R173, RZ ;  /* 0x000000ad080b7227 */ /* 0x000fc800078e00ff */
[----:B------:R-:W-:Y:S01]  /*18a0*/  @!P0 IMAD.IADD R186, R186, 0x1, -R19 ;  /* 0x00000001baba8824 */ /* 0x000fe200078e0a13 */
[C---:B------:R-:W-:Y:S01]  /*18b0*/  ISETP.GT.U32.AND P0, PT, R19.reuse, R156, PT ;  /* 0x0000009c1300720c */ /* 0x040fe20003f04070 */
[C---:B------:R-:W-:Y:S02]  /*18c0*/  IMAD R174, R19.reuse, R16, R174 ;  /* 0x0000001013ae7224 */ /* 0x040fe400078e02ae */
[----:B------:R-:W-:Y:S02]  /*18d0*/  IMAD R86, R19, R12, R86 ;  /* 0x0000000c13567224 */ /* 0x000fe400078e0256 */
[----:B------:R-:W-:Y:S02]  /*18e0*/  IMAD.MOV R16, RZ, RZ, -R11 ;  /* 0x000000ffff107224 */ /* 0x000fe400078e0a0b */
[----:B------:R-:W-:-:S04]  /*18f0*/  IMAD.HI.U32 R12, R8, R94, RZ ;  /* 0x0000005e080c7227 */ /* 0x000fc800078e00ff */
[----:B------:R-:W-:-:S04]  /*1900*/  IMAD.HI.U32 R11, R8, R167, RZ ;  /* 0x000000a7080b7227 */ /* 0x000fc800078e00ff */
[----:B------:R-:W-:Y:S01]  /*1910*/  @!P6 IMAD.IADD R110, R110, 0x1, -R19 ;  /* 0x000000016e6ee824 */ /* 0x000fe200078e0a13 */
[----:B------:R-:W-:Y:S01]  /*1920*/  ISETP.GT.U32.AND P6, PT, R19, R154, PT ;  /* 0x0000009a1300720c */ /* 0x000fe20003fc4070 */
[----:B------:R-:W-:-:S04]  /*1930*/  IMAD.HI.U32 R8, R8, R172, RZ ;  /* 0x000000ac08087227 */ /* 0x000fc800078e00ff */
        /* <DEDUP_REMOVED lines=8> */
[----:B------:R-:W-:Y:S02]  /*19c0*/  IMAD.MOV R8, RZ, RZ, -R8 ;  /* 0x000000ffff087224 */ /* 0x000fe400078e0a08 */
[----:B------:R-:W-:Y:S01]  /*19d0*/  @!P1 IMAD.IADD R30, R30, 0x1, -R19 ;  /* 0x000000011e1e9824 */ /* 0x000fe200078e0a13 */
[C---:B------:R-:W-:Y:S01]  /*19e0*/  ISETP.GT.U32.AND P1, PT, R19.reuse, R169, PT ;  /* 0x000000a91300720c */ /* 0x040fe20003f24070 */
[----:B------:R-:W-:-:S02]  /*19f0*/  IMAD R173, R19, R16, R173 ;  /* 0x0000001013ad7224 */ /* 0x000fc400078e02ad */
[----:B------:R-:W-:Y:S01]  /*1a00*/  @!P0 IMAD.IADD R156, R156, 0x1, -R19 ;  /* 0x000000019c9c8824 */ /* 0x000fe200078e0a13 */
[C---:B------:R-:W-:Y:S01]  /*1a10*/  ISETP.GT.U32.AND P0, PT, R19.reuse, R158, PT ;  /* 0x0000009e1300720c */ /* 0x040fe20003f04070 */
[----:B------:R-:W-:Y:S02]  /*1a20*/  IMAD.MOV R12, RZ, RZ, -R12 ;  /* 0x000000ffff0c7224 */ /* 0x000fe400078e0a0c */
[----:B------:R-:W-:Y:S01]  /*1a30*/  IMAD.MOV R16, RZ, RZ, -R11 ;  /* 0x000000ffff107224 */ /* 0x000fe200078e0a0b */
[----:B------:R-:W-:Y:S01]  /*1a40*/  SHF.R.U32.HI R11, RZ, 0x5, R0 ;  /* 0x00000005ff0b7819 */ /* 0x000fe20000011600 */
[C---:B------:R-:W-:Y:S02]  /*1a50*/  IMAD R172, R19.reuse, R8, R172 ;  /* 0x0000000813ac7224 */ /* 0x040fe400078e02ac */
[----:B------:R-:W1:Y:S01]  /*1a60*/  LDS R8, [UR13] ;  /* 0x0000000dff087984 */ /* 0x000e620008000800 */
[----:B------:R-:W-:Y:S01]  /*1a70*/  IMAD R94, R19, R12, R94 ;  /* 0x0000000c135e7224 */ /* 0x000fe200078e025e */
[----:B------:R-:W-:Y:S01]  /*1a80*/  R2UR UR7, R11 ;  /* 0x000000000b0772ca */ /* 0x000fe200000e0000 */
        /* <DEDUP_REMOVED lines=12> */
[----:B------:R-:W-:Y:S01]  /*1b50*/  ISETP.GT.U32.AND P1, PT, R19, R174, PT ;  /* 0x000000ae1300720c */ /* 0x000fe20003f24070 */
[----:B------:R-:W-:-:S02]  /*1b60*/  @!P0 IMAD.IADD R158, R158, 0x1, -R19 ;  /* 0x000000019e9e8824 */ /* 0x000fc400078e0a13 */
[--C-:B------:R-:W-:Y:S01]  /*1b70*/  @!P6 IMAD.IADD R86, R86, 0x1, -R19.reuse ;  /* 0x000000015656e824 */ /* 0x100fe200078e0a13 */
[----:B------:R-:W-:Y:S01]  /*1b80*/  ISETP.GT.U32.AND P0, PT, R19, R169, PT ;  /* 0x000000a91300720c */ /* 0x000fe20003f04070 */
        /* <DEDUP_REMOVED lines=10> */
[----:B------:R-:W-:Y:S01]  /*1c30*/  IMAD R199, R4, R127, RZ ;  /* 0x0000007f04c77224 */ /* 0x000fe200078e02ff */
[----:B------:R-:W-:Y:S01]  /*1c40*/  ISETP.GT.U32.AND P1, PT, R19, R78, PT ;  /* 0x0000004e1300720c */ /* 0x000fe20003f24070 */
        /* <DEDUP_REMOVED lines=9> */
[----:B-----5:R-:W-:Y:S01]  /*1ce0*/  IADD3 R196, P5, PT, R199, UR10, RZ ;  /* 0x0000000ac7c47c10 */ /* 0x020fe2000ffbe0ff */
[--C-:B------:R-:W-:Y:S01]  /*1cf0*/  @!P6 IMAD.IADD R156, R156, 0x1, -R19.reuse ;  /* 0x000000019c9ce824 */ /* 0x100fe200078e0a13 */
[C---:B------:R-:W-:Y:S01]  /*1d00*/  ISETP.GT.U32.AND P6, PT, R19.reuse, R172, PT ;  /* 0x000000ac1300720c */ /* 0x040fe20003fc4070 */
[--C-:B------:R-:W-:Y:S01]  /*1d10*/  @!P1 IMAD.IADD R78, R78, 0x1, -R19.reuse ;  /* 0x000000014e4e9824 */ /* 0x100fe200078e0a13 */
[----:B------:R-:W-:Y:S01]  /*1d20*/  ISETP.GT.U32.AND P1, PT, R19, R174, PT ;  /* 0x000000ae1300720c */ /* 0x000fe20003f24070 */
[----:B0-----:R-:W-:Y:S01]  /*1d30*/  IMAD R159, R6, UR4, RZ ;  /* 0x00000004069f7c24 */ /* 0x001fe2000f8e02ff */
[----:B-1----:R-:W-:Y:S01]  /*1d40*/  R2UR UR12, R8 ;  /* 0x00000000080c72ca */ /* 0x002fe200000e0000 */
[--C-:B------:R-:W-:Y:S01]  /*1d50*/  @!P0 IMAD.IADD R158, R158, 0x1, -R19.reuse ;  /* 0x000000019e9e8824 */ /* 0x100fe200078e0a13 */
[----:B------:R-:W-:Y:S01]  /*1d60*/  LEA.HI.X.SX32 R199, R199, UR11, 0x1, P5 ;  /* 0x0000000bc7c77c11 */ /* 0x000fe2000a8f0eff */
[----:B------:R-:W-:Y:S01]  /*1d70*/  USHF.L.U32 UR4, UR7, 0x15, URZ ;  /* 0x0000001507047899 */ /* 0x000fe200080006ff */
[----:B------:R-:W-:Y:S01]  /*1d80*/  IADD3 R148, P0, PT, R159, UR8, RZ ;  /* 0x000000089f947c10 */ /* 0x000fe2000ff1e0ff */
[--C-:B------:R-:W-:Y:S01]  /*1d90*/  @!P2 IMAD.IADD R173, R173, 0x1, -R19.reuse ;  /* 0x00000001adada824 */ /* 0x100fe200078e0a13 */
[----:B------:R-:W-:Y:S01]  /*1da0*/  ISETP.NE.AND P5, PT, R15, RZ, PT ;  /* 0x000000ff0f00720c */ /* 0x000fe20003fa5270 */
[----:B------:R-:W-:Y:S01]  /*1db0*/  IMAD R15, R5, R126, RZ ;  /* 0x0000007e050f7224 */ /* 0x000fe200078e02ff */
[----:B------:R-:W-:Y:S01]  /*1dc0*/  LEA.HI.X.SX32 R159, R159, UR9, 0x1, P0 ;  /* 0x000000099f9f7c11 */ /* 0x000fe200080f0eff */
[----:B------:R-:W-:Y:S01]  /*1dd0*/  @!P3 IMAD.IADD R94, R94, 0x1, -R19 ;  /* 0x000000015e5eb824 */ /* 0x000fe200078e0a13 */
[----:B------:R-:W-:Y:S01]  /*1de0*/  PLOP3.LUT P0, PT, PT, PT, UP1, 0x80, 0x8 ;  /* 0x000000000008781c */ /* 0x000fe20003f0f018 */
[----:B------:R-:W-:Y:S01]  /*1df0*/  IMAD R71, R126, 0x2, R15 ;  /* 0x000000027e477824 */ /* 0x000fe200078e020f */
[----:B------:R-:W-:Y:S01]  /*1e00*/  ULOP3.LUT UR4, UR4, 0x600000, URZ, 0xc0, !UPT ;  /* 0x0060000004047892 */ /* 0x000fe2000f8ec0ff */
[--C-:B------:R-:W-:Y:S01]  /*1e10*/  @!P4 IMAD.IADD R167, R167, 0x1, -R19.reuse ;  /* 0x00000001a7a7c824 */ /* 0x100fe200078e0a13 */
[----:B------:R-:W-:Y:S01]  /*1e20*/  ISETP.NE.U32.AND P4, PT, R67, RZ, PT ;  /* 0x000000ff4300720c */ /* 0x000fe20003f85070 */
[--C-:B------:R-:W-:Y:S01]  /*1e30*/  @!P1 IMAD.IADD R174, R174, 0x1, -R19.reuse ;  /* 0x00000001aeae9824 */ /* 0x100fe200078e0a13 */
[----:B------:R-:W-:Y:S01]  /*1e40*/  BAR.SYNC.DEFER_BLOCKING 0x0 ;  /* 0x0000000000007b1d */ /* 0x000fe20000010000 */
[----:B------:R-:W-:Y:S01]  /*1e50*/  @!P6 IMAD.IADD R172, R172, 0x1, -R19 ;  /* 0x00000001acace824 */ /* 0x000fe200078e0a13 */
[----:B------:R-:W-:Y:S01]  /*1e60*/  ISETP.LT.AND P0, PT, R4, UR29, P0 ;  /* 0x0000001d04007c0c */ /* 0x000fe20008701270 */
[----:B------:R-:W-:Y:S01]  /*1e70*/  IMAD R103, R126, 0x2, R71 ;  /* 0x000000027e677824 */ /* 0x000fe200078e0247 */
[----:B------:R-:W-:Y:S01]  /*1e80*/  ISETP.GE.AND P2, PT, R2, RZ, PT ;  /* 0x000000ff0200720c */ /* 0x000fe20003f46270 */
[----:B------:R-:W-:Y:S01]  /*1e90*/  UIADD3 UR14, UPT, UPT, UR12, UR4, URZ ;  /* 0x000000040c0e7290 */ /* 0x000fe2000fffe0ff */
[----:B------:R-:W-:Y:S01]  /*1ea0*/  ISETP.GE.AND P3, PT, R38, RZ, PT ;  /* 0x000000ff2600720c */ /* 0x000fe20003f66270 */
[----:B------:R-:W0:Y:S01]  /*1eb0*/  LDCU UR8, c[0x0][0x3b0] ;  /* 0x00007600ff0877ac */ /* 0x000e220008000800 */
[----:B------:R-:W-:Y:S11]  /*1ec0*/  BRA.U UP0, `(.L_x_5) ;  /* 0x0000000100187547 */ /* 0x000ff6000b800000 */
[----:B------:R-:W-:Y:S01]  /*1ed0*/  ELECT P1, URZ, PT ;  /* 0x0000000000ff782f */ /* 0x000fe20003820000 */
[----:B------:R-:W-:Y:S01]  /*1ee0*/  IMAD.MOV.U32 R6, RZ, RZ, 0x1 ;  /* 0x00000001ff067424 */ /* 0x000fe200078e00ff */
[----:B------:R-:W-:Y:S01]  /*1ef0*/  UMOV UR4, 0x40 ;  /* 0x0000004000047882 */ /* 0x000fe20000000000 */
[----:B------:R-:W-:Y:S01]  /*1f00*/  UVIRTCOUNT.DEALLOC.SMPOOL 0x80 ;  /* 0x000000800000784c */ /* 0x000fe20000000000 */
[----:B------:R-:W-:-:S09]  /*1f10*/  ULEA UR4, UR5, UR4, 0x18 ;  /* 0x0000000405047291 */ /* 0x000fd2000f8ec0ff */
[----:B------:R1:W-:Y:S03]  /*1f20*/  @P1 STS.U8 [UR4], R6 ;  /* 0x00000006ff001988 */ /* 0x0003e60008000004 */
.L_x_5:
[----:B------:R-:W-:Y:S01]  /*1f30*/  STTM.16dp32bit_t0_t15.x32 tmem[UR14], RZ ;  /* 0x000000ff000079ed */ /* 0x000fe20008a8000e */
[----:B------:R-:W-:Y:S01]  /*1f40*/  STTM.16dp32bit_t16_t31.x32 tmem[UR14+0x20], RZ ;  /* 0x000020ff000079ed */ /* 0x000fe20008aa000e */
[----:B------:R-:W2:Y:S01]  /*1f50*/  FENCE.VIEW.ASYNC.T ;  /* 0x00000000000073c6 */ /* 0x000ea20000000200 */
[----:B------:R-:W-:Y:S01]  /*1f60*/  ISETP.GE.AND P1, PT, R42, RZ, PT ;  /* 0x000000ff2a00720c */ /* 0x000fe20003f26270 */
[C---:B------:R-:W-:Y:S01]  /*1f70*/  IMAD R149, R126.reuse, 0x2, R103 ;  /* 0x000000027e957824 */ /* 0x040fe200078e0267 */
[----:B--2---:R-:W-:Y:S01]  /*1f80*/  VOTEU.ALL UP2, P4 ;  /* 0x0000000000ff7886 */ /* 0x004fe20002040000 */
[----:B------:R-:W-:Y:S01]  /*1f90*/  @!P2 IMAD.MOV R7, RZ, RZ, -R7 ;  /* 0x000000ffff07a224 */ /* 0x000fe200078e0a07 */
[----:B------:R-:W-:Y:S01]  /*1fa0*/  VOTEU.ALL UP3, P4 ;  /* 0x0000000000ff7886 */ /* 0x000fe20002060000 */
[----:B------:R-:W-:Y:S02]  /*1fb0*/  IMAD R17, R126, 0x2, R149 ;  /* 0x000000027e117824 */ /* 0x000fe400078e0295 */
[----:B------:R-:W-:-:S04]  /*1fc0*/  @!UP2 UIADD3 UR4, UPT, UPT, -UR6, 0x100000, URZ ;  /* 0x001000000604a890 */ /* 0x000fc8000fffe1ff */
[----:B------:R-:W-:Y:S02]  /*1fd0*/  @!UP2 USHF.L.U32 UR5, UR4, 0xb, URZ ;  /* 0x0000000b0405a899 */ /* 0x000fe400080006ff */
[----:B------:R-:W-:Y:S01]  /*1fe0*/  @!UP2 USHF.L.U32 UR4, UR4, 0x1, URZ ;  /* 0x000000010404a899 */ /* 0x000fe200080006ff */
[----:B------:R-:W-:Y:S01]  /*1ff0*/  BAR.SYNC.DEFER_BLOCKING 0x0 ;  /* 0x0000000000007b1d */ /* 0x000fe20000010000 */
[----:B------:R-:W-:Y:S01]  /*2000*/  SEL R7, R171, R7, !P5 ;  /* 0x00000007ab077207 */ /* 0x000fe20006800000 */
[----:B------:R-:W-:Y:S02]  /*2010*/  @!P3 IMAD.MOV R9, RZ, RZ, -R9 ;  /* 0x000000ffff09b224 */ /* 0x000fe400078e0a09 */
[C---:B------:R-:W-:Y:S02]  /*2020*/  IMAD R75, R126.reuse, 0x2, R17 ;  /* 0x000000027e4b7824 */ /* 0x040fe400078e0211 */
[----:B0-----:R-:W-:Y:S01]  /*2030*/  IMAD R7, R7, UR8, RZ ;  /* 0x0000000807077c24 */ /* 0x001fe2000f8e02ff */
[----:B------:R-:W-:Y:S01]  /*2040*/  SEL R9, R171, R9, !P5 ;  /* 0x00000009ab097207 */ /* 0x000fe20006800000 */
[----:B------:R-:W-:-:S02]  /*2050*/  IMAD R107, R126, 0x2, R75 ;  /* 0x000000027e6b7824 */ /* 0x000fc400078e024b */
[----:B------:R-:W-:Y:S01]  /*2060*/  @!P1 IMAD.MOV R10, RZ, RZ, -R10 ;  /* 0x000000ffff0a9224 */ /* 0x000fe200078e0a0a */
[----:B-1----:R-:W-:Y:S01]  /*2070*/  IADD3 R6, P1, PT, R7, R196, RZ ;  /* 0x000000c407067210 */ /* 0x002fe20007f3e0ff */
[C---:B------:R-:W-:Y:S02]  /*2080*/  IMAD R19, R126.reuse, 0x4, R107 ;  /* 0x000000047e137824 */ /* 0x040fe400078e026b */
[----:B------:R-:W-:Y:S01]  /*2090*/  IMAD R9, R9, UR8, RZ ;  /* 0x0000000809097c24 */ /* 0x000fe2000f8e02ff */
[----:B------:R-:W-:Y:S01]  /*20a0*/  SEL R11, R171, R10, !P5 ;  /* 0x0000000aab0b7207 */ /* 0x000fe20006800000 */
[C---:B------:R-:W-:Y:S01]  /*20b0*/  IMAD R79, R126.reuse, 0x2, R19 ;  /* 0x000000027e4f7824 */ /* 0x040fe200078e0213 */
[-C--:B------:R-:W-:Y:S02]  /*20c0*/  LEA.HI.X.SX32 R7, R7, R199.reuse, 0x1, P1 ;  /* 0x000000c707077211 */ /* 0x080fe400008f0eff */
[----:B------:R-:W-:Y:S01]  /*20d0*/  IADD3 R8, P1, PT, R9, R196, RZ ;  /* 0x000000c409087210 */ /* 0x000fe20007f3e0ff */
[----:B------:R-:W-:Y:S01]  /*20e0*/  IMAD R11, R11, UR8, RZ ;  /* 0x000000080b0b7c24 */ /* 0x000fe2000f8e02ff */
[----:B------:R-:W0:Y:S02]  /*20f0*/  FENCE.VIEW.ASYNC.S ;  /* 0x00000000000073c6 */ /* 0x000e240000000000 */
[----:B0-----:R0:W1:Y:S02]  /*2100*/  @!UP3 SYNCS.EXCH.64 URZ, [UR15], UR4 ;  /* 0x000000040fffb5b2 */ /* 0x0010640008000100 */
[----:B-1----:R-:W-:Y:S01]  /*2110*/  BAR.SYNC.DEFER_BLOCKING 0x0 ;  /* 0x0000000000007b1d */ /* 0x002fe20000010000 */
[----:B------:R-:W-:Y:S01]  /*2120*/  IMAD R111, R126, 0x2, R79 ;  /* 0x000000027e6f7824 */ /* 0x000fe200078e024f */
[----:B------:R-:W-:-:S02]  /*2130*/  LEA.HI.X.SX32 R9, R9, R199, 0x1, P1 ;  /* 0x000000c709097211 */ /* 0x000fc400008f0eff */
[----:B------:R-:W-:Y:S01]  /*2140*/  PLOP3.LUT P1, PT, PT, PT, UP1, 0x80, 0x8 ;  /* 0x000000000008781c */ /* 0x000fe20003f2f018 */
[C---:B------:R-:W-:Y:S01]  /*2150*/  IMAD R151, R126.reuse, 0x2, R111 ;  /* 0x000000027e977824 */ /* 0x040fe200078e026f */
[----:B------:R-:W-:Y:S02]  /*2160*/  IADD3 R10, P2, PT, R11, R196, RZ ;  /* 0x000000c40b0a7210 */ /* 0x000fe40007f5e0ff */
[----:B------:R-:W-:Y:S01]  /*2170*/  ISETP.LT.AND P1, PT, R5, UR29, P1 ;  /* 0x0000001d05007c0c */ /* 0x000fe20008f21270 */
[C---:B------:R-:W-:Y:S01]  /*2180*/  IMAD R23, R126.reuse, 0x2, R151 ;  /* 0x000000027e177824 */ /* 0x040fe200078e0297 */
[----:B------:R-:W-:Y:S02]  /*2190*/  LEA.HI.X.SX32 R11, R11, R199, 0x1, P2 ;  /* 0x000000c70b0b7211 */ /* 0x000fe400010f0eff */
[----:B------:R-:W-:Y:S02]  /*21a0*/  LOP3.LUT R12, R5, 0x8, RZ, 0xfc, !PT ;  /* 0x00000008050c7812 */ /* 0x000fe400078efcff */
[----:B------:R-:W-:Y:S01]  /*21b0*/  PLOP3.LUT P2, PT, PT, PT, UP1, 0x80, 0x8 ;  /* 0x000000000008781c */ /* 0x000fe20003f4f018 */
[----:B------:R-:W-:Y:S01]  /*21c0*/  IMAD R83, R126, 0x2, R23 ;  /* 0x000000027e537824 */ /* 0x000fe200078e0217 */
[----:B------:R-:W-:-:S02]  /*21d0*/  IADD3 R14, P6, PT, R15, R148, RZ ;  /* 0x000000940f0e7210 */ /* 0x000fc40007fde0ff */
[----:B------:R-:W-:Y:S02]  /*21e0*/  ISETP.LT.AND P2, PT, R12, UR29, P2 ;  /* 0x0000001d0c007c0c */ /* 0x000fe40009741270 */
[----:B------:R-:W-:Y:S01]  /*21f0*/  PRMT R211, RZ, 0x7610, R211 ;  /* 0x00007610ffd37816 */ /* 0x000fe200000000d3 */
[----:B------:R-:W-:Y:S01]  /*2200*/  IMAD R119, R126, 0x2, R83 ;  /* 0x000000027e777824 */ /* 0x000fe200078e0253 */
[----:B------:R-:W-:Y:S02]  /*2210*/  LEA.HI.X.SX32 R15, R15, R159, 0x1, P6 ;  /* 0x0000009f0f0f7211 */ /* 0x000fe400030f0eff */
[----:B------:R-:W-:Y:S02]  /*2220*/  LOP3.LUT R13, R5, 0x10, RZ, 0xfc, !PT ;  /* 0x00000010050d7812 */ /* 0x000fe400078efcff */
[----:B------:R-:W-:Y:S01]  /*2230*/  PRMT R209, RZ, 0x7610, R209 ;  /* 0x00007610ffd17816 */ /* 0x000fe200000000d1 */
[----:B------:R-:W2:Y:S01]  /*2240*/  @P1 LDG.E.U8 R211, desc[UR26][R14.64] ;  /* 0x0000001a0ed31981 */ /* 0x000ea2000c1e1100 */
[----:B------:R-:W-:-:S02]  /*2250*/  PLOP3.LUT P3, PT, PT, PT, UP1, 0x80, 0x8 ;  /* 0x000000000008781c */ /* 0x000fc40003f6f018 */
[----:B------:R-:W-:Y:S01]  /*2260*/  IADD3 R16, P6, PT, R17, R148, RZ ;  /* 0x0000009411107210 */ /* 0x000fe20007fde0ff */
[----:B------:R-:W-:Y:S01]  /*2270*/  IMAD R27, R126, 0x4, R119 ;  /* 0x000000047e1b7824 */ /* 0x000fe200078e0277 */
[----:B------:R-:W-:Y:S02]  /*2280*/  ISETP.LT.AND P3, PT, R13, UR29, P3 ;  /* 0x0000001d0d007c0c */ /* 0x000fe40009f61270 */
[C---:B------:R-:W-:Y:S02]  /*2290*/  LOP3.LUT R21, R5.reuse, 0x20, RZ, 0xfc, !PT ;  /* 0x0000002005157812 */ /* 0x040fe400078efcff */
[----:B------:R-:W-:Y:S02]  /*22a0*/  LOP3.LUT R20, R5, 0x18, RZ, 0xfc, !PT ;  /* 0x0000001805147812 */ /* 0x000fe400078efcff */
[----:B------:R-:W-:Y:S02]  /*22b0*/  PRMT R207, RZ, 0x7610, R207 ;  /* 0x00007610ffcf7816 */ /* 0x000fe400000000cf */
[----:B------:R-:W-:-:S02]  /*22c0*/  PRMT R205, RZ, 0x7610, R205 ;  /* 0x00007610ffcd7816 */ /* 0x000fc400000000cd */
[----:B------:R-:W-:Y:S02]  /*22d0*/  LOP3.LUT R25, R5, 0x28, RZ, 0xfc, !PT ;  /* 0x0000002805197812 */ /* 0x000fe400078efcff */
[----:B------:R-:W-:Y:S02]  /*22e0*/  PRMT R198, RZ, 0x7610, R198 ;  /* 0x00007610ffc67816 */ /* 0x000fe400000000c6 */
[----:B------:R-:W-:Y:S01]  /*22f0*/  PRMT R216, RZ, 0x7610, R216 ;  /* 0x00007610ffd87816 */ /* 0x000fe200000000d8 */
[----:B------:R-:W-:Y:S01]  /*2300*/  IMAD.MOV.U32 R32, RZ, RZ, R30 ;  /* 0x000000ffff207224 */ /* 0x000fe200078e001e */
[----:B------:R-:W-:Y:S02]  /*2310*/  IADD3 R18, P1, PT, R19, R148, RZ ;  /* 0x0000009413127210 */ /* 0x000fe40007f3e0ff */
[----:B------:R-:W-:Y:S01]  /*2320*/  LOP3.LUT R33, R5, 0x2, RZ, 0xfc, !PT ;  /* 0x0000000205217812 */ /* 0x000fe200078efcff */
[----:B------:R-:W-:Y:S01]  /*2330*/  IMAD.MOV.U32 R72, RZ, RZ, R70 ;  /* 0x000000ffff487224 */ /* 0x000fe200078e0046 */
[-C--:B------:R-:W-:Y:S01]  /*2340*/  LEA.HI.X.SX32 R17, R17, R159.reuse, 0x1, P6 ;  /* 0x0000009f11117211 */ /* 0x080fe200030f0eff */
[----:B------:R-:W-:Y:S01]  /*2350*/  IMAD R87, R126, 0x2, R27 ;  /* 0x000000027e577824 */ /* 0x000fe200078e021b */
[----:B------:R-:W-:-:S02]  /*2360*/  LEA.HI.X.SX32 R19, R19, R159, 0x1, P1 ;  /* 0x0000009f13137211 */ /* 0x000fc400008f0eff */
[----:B------:R-:W-:Y:S01]  /*2370*/  LOP3.LUT R28, R5, 0x30, RZ, 0xfc, !PT ;  /* 0x00000030051c7812 */ /* 0x000fe200078efcff */
[----:B------:R-:W3:Y:S01]  /*2380*/  @P2 LDG.E.U8 R209, desc[UR26][R16.64] ;  /* 0x0000001a10d12981 */ /* 0x000ee2000c1e1100 */
[----:B------:R-:W-:Y:S01]  /*2390*/  PLOP3.LUT P1, PT, PT, PT, UP1, 0x80, 0x8 ;  /* 0x000000000008781c */ /* 0x000fe20003f2f018 */
[C---:B------:R-:W-:Y:S01]  /*23a0*/  IMAD R121, R126.reuse, 0x2, R87 ;  /* 0x000000027e797824 */ /* 0x040fe200078e0257 */
[----:B------:R-:W-:Y:S01]  /*23b0*/  PLOP3.LUT P2, PT, PT, PT, UP1, 0x80, 0x8 ;  /* 0x000000000008781c */ /* 0x000fe20003f4f018 */
[----:B------:R-:W4:Y:S01]  /*23c0*/  @P3 LDG.E.U8 R207, desc[UR26][R18.64] ;  /* 0x0000001a12cf3981 */ /* 0x000f22000c1e1100 */
[----:B------:R-:W-:Y:S01]  /*23d0*/  ISETP.LT.AND P1, PT, R21, UR29, P1 ;  /* 0x0000001d15007c0c */ /* 0x000fe20008f21270 */
[----:B------:R-:W-:Y:S01]  /*23e0*/  IMAD R155, R126, 0x2, R121 ;  /* 0x000000027e9b7824 */ /* 0x000fe200078e0279 */
[----:B------:R-:W-:Y:S02]  /*23f0*/  ISETP.LT.AND P2, PT, R20, UR29, P2 ;  /* 0x0000001d14007c0c */ /* 0x000fe40009741270 */
[----:B------:R-:W-:Y:S01]  /*2400*/  PRMT R210, RZ, 0x7610, R210 ;  /* 0x00007610ffd27816 */ /* 0x000fe200000000d2 */
[----:B------:R-:W-:Y:S01]  /*2410*/  IMAD R29, R126, 0x2, R155 ;  /* 0x000000027e1d7824 */ /* 0x000fe200078e029b */
[----:B------:R-:W-:-:S02]  /*2420*/  IADD3 R22, P3, PT, R23, R148, RZ ;  /* 0x0000009417167210 */ /* 0x000fc40007f7e0ff */
[----:B------:R-:W-:Y:S02]  /*2430*/  PRMT R214, RZ, 0x7610, R214 ;  /* 0x00007610ffd67816 */ /* 0x000fe400000000d6 */
[----:B------:R-:W-:Y:S01]  /*2440*/  LOP3.LUT R73, R5, 0x12, RZ, 0xfc, !PT ;  /* 0x0000001205497812 */ /* 0x000fe200078efcff */
[----:B------:R-:W-:Y:S01]  /*2450*/  IMAD.MOV.U32 R80, RZ, RZ, R78 ;  /* 0x000000ffff507224 */ /* 0x000fe200078e004e */
[----:B------:R-:W-:Y:S01]  /*2460*/  IADD3 R24, P6, PT, R27, R148, RZ ;  /* 0x000000941b187210 */ /* 0x000fe20007fde0ff */
[C---:B------:R-:W-:Y:S01]  /*2470*/  IMAD R91, R126.reuse, 0x2, R29 ;  /* 0x000000027e5b7824 */ /* 0x040fe200078e021d */
[-C--:B------:R-:W-:Y:S02]  /*2480*/  LEA.HI.X.SX32 R23, R23, R159.reuse, 0x1, P3 ;  /* 0x0000009f17177211 */ /* 0x080fe400018f0eff */
[----:B------:R-:W-:Y:S02]  /*2490*/  PRMT R212, RZ, 0x7610, R212 ;  /* 0x00007610ffd47816 */ /* 0x000fe400000000d4 */
[----:B------:R-:W-:Y:S01]  /*24a0*/  PRMT R206, RZ, 0x7610, R206 ;  /* 0x00007610ffce7816 */ /* 0x000fe200000000ce */
[----:B------:R-:W-:Y:S01]  /*24b0*/  @P1 IMAD.MOV.U32 R26, RZ, RZ, R24 ;  /* 0x000000ffff1a1224 */ /* 0x000fe200078e0018 */
[----:B------:R-:W-:Y:S01]  /*24c0*/  PLOP3.LUT P3, PT, PT, PT, UP1, 0x80, 0x8 ;  /* 0x000000000008781c */ /* 0x000fe20003f6f018 */
[----:B------:R-:W5:Y:S01]  /*24d0*/  @P2 LDG.E.U8 R205, desc[UR26][R22.64] ;  /* 0x0000001a16cd2981 */ /* 0x000f62000c1e1100 */
[----:B------:R-:W-:Y:S01]  /*24e0*/  LEA.HI.X.SX32 R27, R27, R159, 0x1, P6 ;  /* 0x0000009f1b1b7211 */ /* 0x000fe200030f0eff */
[----:B------:R-:W-:Y:S01]  /*24f0*/  IMAD R123, R126, 0x2, R91 ;  /* 0x000000027e7b7824 */ /* 0x000fe200078e025b */
[----:B------:R-:W-:-:S02]  /*2500*/  ISETP.LT.AND P2, PT, R25, UR29, P3 ;  /* 0x0000001d19007c0c */ /* 0x000fc40009f41270 */
[----:B------:R-:W-:Y:S01]  /*2510*/  PRMT R208, RZ, 0x7610, R208 ;  /* 0x00007610ffd07816 */ /* 0x000fe200000000d0 */
[----:B------:R1:W2:Y:S01]  /*2520*/  @P1 LDG.E.U8 R198, desc[UR26][R26.64] ;  /* 0x0000001a1ac61981 */ /* 0x0002a2000c1e1100 */
[----:B------:R-:W-:Y:S01]  /*2530*/  IMAD R31, R126, 0x4, R123 ;  /* 0x000000047e1f7824 */ /* 0x000fe200078e027b */
[----:B------:R-:W-:Y:S02]  /*2540*/  ISETP.GE.AND P3, PT, R46, RZ, PT ;  /* 0x000000ff2e00720c */ /* 0x000fe40003f66270 */
[----:B------:R-:W-:Y:S01]  /*2550*/  LOP3.LUT R81, R5, 0x22, RZ, 0xfc, !PT ;  /* 0x0000002205517812 */ /* 0x000fe200078efcff */
[----:B------:R-:W-:Y:S02]  /*2560*/  IMAD R95, R126, 0x2, R31 ;  /* 0x000000027e5f7824 */ /* 0x000fe400078e021f */
[----:B------:R-:W-:Y:S01]  /*2570*/  IMAD.MOV.U32 R88, RZ, RZ, R86 ;  /* 0x000000ffff587224 */ /* 0x000fe200078e0056 */
[----:B------:R-:W-:Y:S02]  /*2580*/  PRMT R200, RZ, 0x7610, R200 ;  /* 0x00007610ffc87816 */ /* 0x000fe400000000c8 */
[----:B------:R-:W-:-:S02]  /*2590*/  PRMT R248, RZ, 0x7610, R248 ;  /* 0x00007610fff87816 */ /* 0x000fc400000000f8 */
[----:B------:R-:W-:Y:S01]  /*25a0*/  LOP3.LUT R89, R5, 0x32, RZ, 0xfc, !PT ;  /* 0x0000003205597812 */ /* 0x000fe200078efcff */
[----:B------:R-:W-:Y:S01]  /*25b0*/  IMAD.MOV.U32 R96, RZ, RZ, R94 ;  /* 0x000000ffff607224 */ /* 0x000fe200078e005e */
[C---:B-1----:R-:W-:Y:S01]  /*25c0*/  IADD3 R26, P6, PT, R29.reuse, R148, RZ ;  /* 0x000000941d1a7210 */ /* 0x042fe20007fde0ff */
[C---:B------:R-:W-:Y:S01]  /*25d0*/  IMAD R131, R126.reuse, 0x2, R95 ;  /* 0x000000027e837824 */ /* 0x040fe200078e025f */
[----:B------:R-:W-:Y:S02]  /*25e0*/  PRMT R250, RZ, 0x7610, R250 ;  /* 0x00007610fffa7816 */ /* 0x000fe400000000fa */
[----:B------:R-:W-:Y:S01]  /*25f0*/  PRMT R252, RZ, 0x7610, R252 ;  /* 0x00007610fffc7816 */ /* 0x000fe200000000fc */
[----:B------:R-:W-:Y:S01]  /*2600*/  IMAD.MOV.U32 R104, RZ, RZ, R102 ;  /* 0x000000ffff687224 */ /* 0x000fe200078e0066 */
[----:B------:R-:W-:Y:S01]  /*2610*/  LEA.HI.X.SX32 R29, R29, R159, 0x1, P6 ;  /* 0x0000009f1d1d7211 */ /* 0x000fe200030f0eff */
[----:B------:R-:W-:Y:S01]  /*2620*/  @P2 IMAD.MOV.U32 R34, RZ, RZ, R26 ;  /* 0x000000ffff222224 */ /* 0x000fe200078e001a */
[----:B------:R-:W-:Y:S01]  /*2630*/  PRMT R251, RZ, 0x7610, R251 ;  /* 0x00007610fffb7816 */ /* 0x000fe200000000fb */
[C---:B------:R-:W-:Y:S01]  /*2640*/  IMAD R157, R126.reuse, 0x2, R131 ;  /* 0x000000027e9d7824 */ /* 0x040fe200078e0283 */
[----:B------:R-:W-:Y:S01]  /*2650*/  PRMT R201, RZ, 0x7610, R201 ;  /* 0x00007610ffc97816 */ /* 0x000fe200000000c9 */
[----:B------:R-:W-:Y:S01]  /*2660*/  @P2 IMAD.MOV.U32 R35, RZ, RZ, R29 ;  /* 0x000000ffff232224 */ /* 0x000fe200078e001d */
[----:B------:R-:W-:Y:S01]  /*2670*/  LOP3.LUT R105, R5, 0x14, RZ, 0xfc, !PT ;  /* 0x0000001405697812 */ /* 0x000fe200078efcff */
[----:B------:R-:W-:-:S02]  /*2680*/  IMAD R97, R126, 0x2, R157 ;  /* 0x000000027e617824 */ /* 0x000fc400078e029d */
[----:B------:R-:W-:Y:S01]  /*2690*/  IMAD.MOV.U32 R112, RZ, RZ, R110 ;  /* 0x000000ffff707224 */ /* 0x000fe200078e006e */
[----:B------:R1:W2:Y:S01]  /*26a0*/  @P2 LDG.E.U8 R216, desc[UR26][R34.64] ;  /* 0x0000001a22d82981 */ /* 0x0002a2000c1e1100 */
[----:B------:R-:W-:Y:S01]  /*26b0*/  IADD3 R30, P2, PT, R31, R148, RZ ;  /* 0x000000941f1e7210 */ /* 0x000fe20007f5e0ff */
[----:B------:R-:W-:Y:S01]  /*26c0*/  @!P3 IMAD.MOV R32, RZ, RZ, -R32 ;  /* 0x000000ffff20b224 */ /* 0x000fe200078e0a20 */
[----:B------:R-:W-:Y:S02]  /*26d0*/  ISETP.GE.AND P3, PT, R50, RZ, PT ;  /* 0x000000ff3200720c */ /* 0x000fe40003f66270 */
[----:B------:R-:W-:Y:S02]  /*26e0*/  PRMT R237, RZ, 0x7610, R237 ;  /* 0x00007610ffed7816 */ /* 0x000fe400000000ed */
[----:B------:R-:W-:Y:S02]  /*26f0*/  PRMT R239, RZ, 0x7610, R239 ;  /* 0x00007610ffef7816 */ /* 0x000fe400000000ef */
[----:B------:R-:W-:-:S02]  /*2700*/  LOP3.LUT R113, R5, 0x24, RZ, 0xfc, !PT ;  /* 0x0000002405717812 */ /* 0x000fc400078efcff */
[C---:B------:R-:W-:Y:S02]  /*2710*/  LOP3.LUT R117, R5.reuse, 0x2c, RZ, 0xfc, !PT ;  /* 0x0000002c05757812 */ /* 0x040fe400078efcff */
[----:B------:R-:W-:Y:S02]  /*2720*/  PRMT R241, RZ, 0x7610, R241 ;  /* 0x00007610fff17816 */ /* 0x000fe400000000f1 */
[----:B------:R-:W-:Y:S02]  /*2730*/  PRMT R243, RZ, 0x7610, R243 ;  /* 0x00007610fff37816 */ /* 0x000fe400000000f3 */
[----:B------:R-:W-:Y:S02]  /*2740*/  LOP3.LUT R122, R5, 0x34, RZ, 0xfc, !PT ;  /* 0x00000034057a7812 */ /* 0x000fe400078efcff */
[----:B------:R-:W-:Y:S02]  /*2750*/  PRMT R245, RZ, 0x7610, R245 ;  /* 0x00007610fff57816 */ /* 0x000fe400000000f5 */
[----:B------:R-:W-:-:S02]  /*2760*/  PRMT R247, RZ, 0x7610, R247 ;  /* 0x00007610fff77816 */ /* 0x000fc400000000f7 */
[C---:B------:R-:W-:Y:S02]  /*2770*/  LEA.HI R129, R0.reuse, 0xe, RZ, 0x1a ;  /* 0x0000000e00817811 */ /* 0x040fe400078fd0ff */
[----:B------:R-:W-:Y:S02]  /*2780*/  PRMT R249, RZ, 0x7610, R249 ;  /* 0x00007610fff97816 */ /* 0x000fe400000000f9 */
[----:B------:R-:W-:Y:S02]  /*2790*/  PRMT R204, RZ, 0x7610, R204 ;  /* 0x00007610ffcc7816 */ /* 0x000fe400000000cc */
[----:B------:R-:W-:Y:S02]  /*27a0*/  PRMT R246, RZ, 0x7610, R246 ;  /* 0x00007610fff67816 */ /* 0x000fe400000000f6 */
[----:B------:R-:W-:Y:S02]  /*27b0*/  LEA.HI R139, R0, 0x2e, RZ, 0x1a ;  /* 0x0000002e008b7811 */ /* 0x000fe400078fd0ff */
[----:B------:R-:W-:-:S02]  /*27c0*/  PRMT R244, RZ, 0x7610, R244 ;  /* 0x00007610fff47816 */ /* 0x000fc400000000f4 */
[----:B------:R-:W-:Y:S02]  /*27d0*/  PRMT R231, RZ, 0x7610, R231 ;  /* 0x00007610ffe77816 */ /* 0x000fe400000000e7 */
[----:B------:R-:W-:Y:S02]  /*27e0*/  LEA.HI R147, R0, 0x3e, RZ, 0x1a ;  /* 0x0000003e00937811 */ /* 0x000fe400078fd0ff */
[----:B------:R-:W-:Y:S01]  /*27f0*/  PRMT R229, RZ, 0x7610, R229 ;  /* 0x00007610ffe57816 */ /* 0x000fe200000000e5 */
[----:B------:R-:W-:Y:S01]  /*2800*/  IMAD.MOV.U32 R190, RZ, RZ, R158 ;  /* 0x000000ffffbe7224 */ /* 0x000fe200078e009e */
[----:B------:R-:W-:Y:S02]  /*2810*/  LEA.HI.X.SX32 R31, R31, R159, 0x1, P2 ;  /* 0x0000009f1f1f7211 */ /* 0x000fe400010f0eff */
[----:B------:R-:W-:Y:S02]  /*2820*/  PRMT R242, RZ, 0x7610, R242 ;  /* 0x00007610fff27816 */ /* 0x000fe400000000f2 */
[----:B------:R-:W-:Y:S01]  /*2830*/  PRMT R227, RZ, 0x7610, R227 ;  /* 0x00007610ffe37816 */ /* 0x000fe200000000e3 */
[----:B------:R-:W-:Y:S01]  /*2840*/  IMAD.MOV.U32 R188, RZ, RZ, R164 ;  /* 0x000000ffffbc7224 */ /* 0x000fe200078e00a4 */
[----:B-1----:R-:W-:-:S02]  /*2850*/  IADD3 R34, P2, PT, R97, R148, RZ ;  /* 0x0000009461227210 */ /* 0x002fc40007f5e0ff */
[----:B------:R-:W-:Y:S02]  /*2860*/  PRMT R240, RZ, 0x7610, R240 ;  /* 0x00007610fff07816 */ /* 0x000fe400000000f0 */
[----:B------:R-:W-:Y:S01]  /*2870*/  PRMT R225, RZ, 0x7610, R225 ;  /* 0x00007610ffe17816 */ /* 0x000fe200000000e1 */
[----:B------:R-:W-:Y:S01]  /*2880*/  IMAD.MOV.U32 R192, RZ, RZ, R169 ;  /* 0x000000ffffc07224 */ /* 0x000fe200078e00a9 */
[----:B------:R-:W-:Y:S01]  /*2890*/  LEA.HI.X.SX32 R35, R97, R159, 0x1, P2 ;  /* 0x0000009f61237211 */ /* 0x000fe200010f0eff */
[----:B------:R-:W-:Y:S01]  /*28a0*/  IMAD.MOV.U32 R194, RZ, RZ, R166 ;  /* 0x000000ffffc27224 */ /* 0x000fe200078e00a6 */
[----:B------:R-:W-:Y:S02]  /*28b0*/  PLOP3.LUT P2, PT, PT, PT, UP1, 0x80, 0x8 ;  /* 0x000000000008781c */ /* 0x000fe40003f4f018 */
[----:B------:R-:W-:Y:S01]  /*28c0*/  PRMT R223, RZ, 0x7610, R223 ;  /* 0x00007610ffdf7816 */ /* 0x000fe200000000df */
[----:B------:R-:W-:Y:S01]  /*28d0*/  IMAD.MOV.U32 R202, RZ, RZ, R168 ;  /* 0x000000ffffca7224 */ /* 0x000fe200078e00a8 */
[----:B------:R-:W-:Y:S01]  /*28e0*/  PLOP3.LUT P1, PT, PT, PT, UP1, 0x80, 0x8 ;  /* 0x000000000008781c */ /* 0x000fe20003f2f018 */
[----:B------:R-:W2:Y:S01]  /*28f0*/  @P0 LDG.E.U8 R232, desc[UR26][R6.64] ;  /* 0x0000001a06e80981 */ /* 0x000ea2000c1e1100 */
[----:B------:R-:W-:Y:S01]  /*2900*/  ISETP.LT.AND P2, PT, R33, UR29, P2 ;  /* 0x0000001d21007c0c */ /* 0x000fe20009741270 */
[----:B------:R-:W-:Y:S01]  /*2910*/  @!P3 IMAD.MOV R72, RZ, RZ, -R72 ;  /* 0x000000ffff48b224 */ /* 0x000fe200078e0a48 */
[----:B------:R-:W-:-:S02]  /*2920*/  ISETP.LT.AND P1, PT, R28, UR29, P1 ;  /* 0x0000001d1c007c0c */ /* 0x000fc40008f21270 */
[C---:B------:R-:W-:Y:S02]  /*2930*/  IADD3 R70, P3, PT, R71.reuse, R148, RZ ;  /* 0x0000009447467210 */ /* 0x040fe40007f7e0ff */
[----:B------:R-:W-:Y:S02]  /*2940*/  PRMT R230, RZ, 0x7610, R230 ;  /* 0x00007610ffe67816 */ /* 0x000fe400000000e6 */
[----:B------:R-:W-:Y:S02]  /*2950*/  LEA.HI.X.SX32 R71, R71, R159, 0x1, P3 ;  /* 0x0000009f47477211 */ /* 0x000fe400018f0eff */
[----:B------:R-:W-:Y:S02]  /*2960*/  SEL R69, R171, R32, !P5 ;  /* 0x00000020ab457207 */ /* 0x000fe40006800000 */
[----:B------:R-:W-:Y:S01]  /*2970*/  LOP3.LUT R32, R5, 0x38, RZ, 0xfc, !PT ;  /* 0x0000003805207812 */ /* 0x000fe200078efcff */
[----:B------:R-:W2:Y:S01]  /*2980*/  @P2 LDG.E.U8 R210, desc[UR26][R70.64] ;  /* 0x0000001a46d22981 */ /* 0x000ea2000c1e1100 */
[----:B------:R-:W-:-:S02]  /*2990*/  PLOP3.LUT P6, PT, PT, PT, UP1, 0x80, 0x8 ;  /* 0x000000000008781c */ /* 0x000fc40003fcf018 */
[----:B------:R-:W-:Y:S01]  /*29a0*/  ISETP.GE.AND P3, PT, R54, RZ, PT ;  /* 0x000000ff3600720c */ /* 0x000fe20003f66270 */
[----:B------:R-:W2:Y:S01]  /*29b0*/  @P1 LDG.E.U8 R214, desc[UR26][R30.64] ;  /* 0x0000001a1ed61981 */ /* 0x000ea2000c1e1100 */
[C---:B------:R-:W-:Y:S02]  /*29c0*/  IADD3 R74, P2, PT, R75.reuse, R148, RZ ;  /* 0x000000944b4a7210 */ /* 0x040fe40007f5e0ff */
[----:B------:R-:W-:Y:S01]  /*29d0*/  ISETP.LT.AND P1, PT, R32, UR29, P6 ;  /* 0x0000001d20007c0c */ /* 0x000fe2000b721270 */
[----:B------:R-:W-:Y:S01]  /*29e0*/  IMAD R135, R126, 0x2, R97 ;  /* 0x000000027e877824 */ /* 0x000fe200078e0261 */
[----:B------:R-:W-:Y:S01]  /*29f0*/  LEA.HI.X.SX32 R75, R75, R159, 0x1, P2 ;  /* 0x0000009f4b4b7211 */ /* 0x000fe200010f0eff */
[-C--:B------:R-:W-:Y:S01]  /*2a00*/  IMAD R137, R129, R126.reuse, RZ ;  /* 0x0000007e81897224 */ /* 0x080fe200078e02ff */
[----:B------:R-:W-:Y:S01]  /*2a10*/  PLOP3.LUT P2, PT, PT, PT, UP1, 0x80, 0x8 ;  /* 0x000000000008781c */ /* 0x000fe20003f4f018 */
[----:B------:R-:W-:Y:S01]  /*2a20*/  IMAD R145, R139, R126, RZ ;  /* 0x0000007e8b917224 */ /* 0x000fe200078e02ff */
[----:B------:R-:W-:Y:S01]  /*2a30*/  SEL R77, R171, R72, !P5 ;  /* 0x00000048ab4d7207 */ /* 0x000fe20006800000 */
[----:B------:R-:W-:Y:S01]  /*2a40*/  IMAD R160, R147, R126, RZ ;  /* 0x0000007e93a07224 */ /* 0x000fe200078e02ff */
[----:B------:R-:W-:Y:S01]  /*2a50*/  ISETP.LT.AND P2, PT, R73, UR29, P2 ;  /* 0x0000001d49007c0c */ /* 0x000fe20009741270 */
[----:B------:R-:W-:Y:S01]  /*2a60*/  @!P3 IMAD.MOV R80, RZ, RZ, -R80 ;  /* 0x000000ffff50b224 */ /* 0x000fe200078e0a50 */
[----:B------:R-:W-:Y:S01]  /*2a70*/  IADD3 R78, P3, PT, R79, R148, RZ ;  /* 0x000000944f4e7210 */ /* 0x000fe20007f7e0ff */
[----:B------:R-:W2:Y:S01]  /*2a80*/  @P0 LDG.E.U8 R230, desc[UR26][R8.64] ;  /* 0x0000001a08e60981 */ /* 0x000ea2000c1e1100 */
[----:B------:R-:W-:-:S02]  /*2a90*/  LOP3.LUT R72, R5, 0xa, RZ, 0xfc, !PT ;  /* 0x0000000a05487812 */ /* 0x000fc400078efcff */
[----:B------:R-:W-:Y:S01]  /*2aa0*/  LEA.HI.X.SX32 R79, R79, R159, 0x1, P3 ;  /* 0x0000009f4f4f7211 */ /* 0x000fe200018f0eff */
[----:B------:R-:W2:Y:S01]  /*2ab0*/  @P1 LDG.E.U8 R212, desc[UR26][R34.64] ;  /* 0x0000001a22d41981 */ /* 0x000ea2000c1e1100 */
[----:B------:R-:W-:Y:S02]  /*2ac0*/  PLOP3.LUT P1, PT, PT, PT, UP1, 0x80, 0x8 ;  /* 0x000000000008781c */ /* 0x000fe40003f2f018 */
[----:B------:R-:W-:Y:S02]  /*2ad0*/  ISETP.GE.AND P3, PT, R58, RZ, PT ;  /* 0x000000ff3a00720c */ /* 0x000fe40003f66270 */
[----:B------:R-:W-:Y:S01]  /*2ae0*/  ISETP.LT.AND P1, PT, R72, UR29, P1 ;  /* 0x0000001d48007c0c */ /* 0x000fe20008f21270 */
[----:B------:R-:W2:Y:S01]  /*2af0*/  @P2 LDG.E.U8 R206, desc[UR26][R78.64] ;  /* 0x0000001a4ece2981 */ /* 0x000ea2000c1e1100 */
[----:B------:R-:W-:Y:S02]  /*2b00*/  IADD3 R82, P2, PT, R83, R148, RZ ;  /* 0x0000009453527210 */ /* 0x000fe40007f5e0ff */
[----:B------:R-:W-:-:S02]  /*2b10*/  PRMT R228, RZ, 0x7610, R228 ;  /* 0x00007610ffe47816 */ /* 0x000fc400000000e4 */
[----:B------:R-:W-:Y:S02]  /*2b20*/  LEA.HI.X.SX32 R83, R83, R159, 0x1, P2 ;  /* 0x0000009f53537211 */ /* 0x000fe400010f0eff */
[----:B------:R-:W-:Y:S02]  /*2b30*/  PLOP3.LUT P2, PT, PT, PT, UP1, 0x80, 0x8 ;  /* 0x000000000008781c */ /* 0x000fe40003f4f018 */
[----:B------:R-:W-:Y:S01]  /*2b40*/  SEL R85, R171, R80, !P5 ;  /* 0x00000050ab557207 */ /* 0x000fe20006800000 */
[----:B------:R-:W-:Y:S01]  /*2b50*/  @!P3 IMAD.MOV R88, RZ, RZ, -R88 ;  /* 0x000000ffff58b224 */ /* 0x000fe200078e0a58 */
[----:B------:R-:W-:Y:S01]  /*2b60*/  ISETP.LT.AND P2, PT, R81, UR29, P2 ;  /* 0x0000001d51007c0c */ /* 0x000fe20009741270 */
[----:B------:R-:W2:Y:S01]  /*2b70*/  @P1 LDG.E.U8 R208, desc[UR26][R74.64] ;  /* 0x0000001a4ad01981 */ /* 0x000ea2000c1e1100 */
[----:B------:R-:W-:Y:S02]  /*2b80*/  LOP3.LUT R80, R5, 0x1a, RZ, 0xfc, !PT ;  /* 0x0000001a05507812 */ /* 0x000fe400078efcff */
[----:B------:R-:W-:-:S02]  /*2b90*/  PLOP3.LUT P1, PT, PT, PT, UP1, 0x80, 0x8 ;  /* 0x000000000008781c */ /* 0x000fc40003f2f018 */
[----:B------:R-:W-:Y:S01]  /*2ba0*/  LOP3.LUT R97, R5, 0x4, RZ, 0xfc, !PT ;  /* 0x0000000405617812 */ /* 0x000fe200078efcff */
[----:B------:R-:W-:Y:S01]  /*2bb0*/  IMAD R69, R69, UR8, RZ ;  /* 0x0000000845457c24 */ /* 0x000fe2000f8e02ff */
[----:B------:R-:W-:Y:S01]  /*2bc0*/  IADD3 R86, P3, PT, R87, R148, RZ ;  /* 0x0000009457567210 */ /* 0x000fe20007f7e0ff */
[----:B------:R-:W-:Y:S01]  /*2bd0*/  IMAD R77, R77, UR8, RZ ;  /* 0x000000084d4d7c24 */ /* 0x000fe2000f8e02ff */
[----:B------:R-:W-:Y:S01]  /*2be0*/  ISETP.LT.AND P1, PT, R80, UR29, P1 ;  /* 0x0000001d50007c0c */ /* 0x000fe20008f21270 */
[----:B------:R-:W2:Y:S01]  /*2bf0*/  @P0 LDG.E.U8 R228, desc[UR26][R10.64] ;  /* 0x0000001a0ae40981 */ /* 0x000ea2000c1e1100 */
[----:B------:R-:W-:Y:S02]  /*2c00*/  LEA.HI.X.SX32 R87, R87, R159, 0x1, P3 ;  /* 0x0000009f57577211 */ /* 0x000fe400018f0eff */
[----:B------:R-:W-:-:S03]  /*2c10*/  ISETP.GE.AND P3, PT, R63, RZ, PT ;  /* 0x000000ff3f00720c */ /* 0x000fc60003f66270 */
[----:B------:R-:W2:Y:S01]  /*2c20*/  @P2 LDG.E.U8 R200, desc[UR26][R86.64] ;  /* 0x0000001a56c82981 */ /* 0x000ea2000c1e1100 */
[----:B------:R-:W-:Y:S02]  /*2c30*/  IADD3 R90, P2, PT, R91, R148, RZ ;  /* 0x000000945b5a7210 */ /* 0x000fe40007f5e0ff */
[----:B------:R-:W-:Y:S02]  /*2c40*/  SEL R93, R171, R88, !P5 ;  /* 0x00000058ab5d7207 */ /* 0x000fe40006800000 */
[----:B------:R-:W-:Y:S01]  /*2c50*/  LEA.HI.X.SX32 R91, R91, R159, 0x1, P2 ;  /* 0x0000009f5b5b7211 */ /* 0x000fe200010f0eff */
[----:B------:R-:W2:Y:S01]  /*2c60*/  @P1 LDG.E.U8 R248, desc[UR26][R82.64] ;  /* 0x0000001a52f81981 */ /* 0x000ea2000c1e1100 */
[----:B------:R-:W-:Y:S02]  /*2c70*/  PLOP3.LUT P2, PT, PT, PT, UP1, 0x80, 0x8 ;  /* 0x000000000008781c */ /* 0x000fe40003f4f018 */
[----:B------:R-:W-:Y:S02]  /*2c80*/  LOP3.LUT R88, R5, 0x2a, RZ, 0xfc, !PT ;  /* 0x0000002a05587812 */ /* 0x000fe400078efcff */
[----:B------:R-:W-:-:S02]  /*2c90*/  PLOP3.LUT P1, PT, PT, PT, UP1, 0x80, 0x8 ;  /* 0x000000000008781c */ /* 0x000fc40003f2f018 */
[----:B------:R-:W-:Y:S01]  /*2ca0*/  ISETP.LT.AND P2, PT, R89, UR29, P2 ;  /* 0x0000001d59007c0c */ /* 0x000fe20009741270 */
[----:B------:R-:W-:Y:S01]  /*2cb0*/  @!P3 IMAD.MOV R96, RZ, RZ, -R96 ;  /* 0x000000ffff60b224 */ /* 0x000fe200078e0a60 */
[----:B------:R-:W-:Y:S02]  /*2cc0*/  ISETP.LT.AND P1, PT, R88, UR29, P1 ;  /* 0x0000001d58007c0c */ /* 0x000fe40008f21270 */
[----:B------:R-:W-:-:S04]  /*2cd0*/  IADD3 R94, P3, PT, R95, R148, RZ ;  /* 0x000000945f5e7210 */ /* 0x000fc80007f7e0ff */
[----:B------:R-:W-:Y:S02]  /*2ce0*/  LEA.HI.X.SX32 R95, R95, R159, 0x1, P3 ;  /* 0x0000009f5f5f7211 */ /* 0x000fe400018f0eff */
[----:B------:R-:W-:-:S03]  /*2cf0*/  ISETP.GE.AND P3, PT, R3, RZ, PT ;  /* 0x000000ff0300720c */ /* 0x000fc60003f66270 */
[----:B------:R-:W2:Y:S01]  /*2d00*/  @P2 LDG.E.U8 R250, desc[UR26][R94.64] ;  /* 0x0000001a5efa2981 */ /* 0x000ea2000c1e1100 */
[----:B------:R-:W-:Y:S02]  /*2d10*/  IADD3 R98, P2, PT, R135, R148, RZ ;  /* 0x0000009487627210 */ /* 0x000fe40007f5e0ff */
[----:B------:R-:W-:Y:S01]  /*2d20*/  SEL R101, R171, R96, !P5 ;  /* 0x00000060ab657207 */ /* 0x000fe20006800000 */
[----:B------:R-:W2:Y:S01]  /*2d30*/  @P1 LDG.E.U8 R252, desc[UR26][R90.64] ;  /* 0x0000001a5afc1981 */ /* 0x000ea2000c1e1100 */
[----:B------:R-:W-:Y:S02]  /*2d40*/  LOP3.LUT R96, R5, 0x3a, RZ, 0xfc, !PT ;  /* 0x0000003a05607812 */ /* 0x000fe400078efcff */
[----:B------:R-:W-:Y:S02]  /*2d50*/  PLOP3.LUT P1, PT, PT, PT, UP1, 0x80, 0x8 ;  /* 0x000000000008781c */ /* 0x000fe40003f2f018 */
[----:B------:R-:W-:Y:S02]  /*2d60*/  LEA.HI.X.SX32 R99, R135, R159, 0x1, P2 ;  /* 0x0000009f87637211 */ /* 0x000fe400010f0eff */
[----:B------:R-:W-:-:S02]  /*2d70*/  PLOP3.LUT P2, PT, PT, PT, UP1, 0x80, 0x8 ;  /* 0x000000000008781c */ /* 0x000fc40003f4f018 */
[----:B------:R-:W-:Y:S02]  /*2d80*/  ISETP.LT.AND P1, PT, R96, UR29, P1 ;  /* 0x0000001d60007c0c */ /* 0x000fe40008f21270 */
[----:B------:R-:W-:Y:S01]  /*2d90*/  ISETP.LT.AND P2, PT, R97, UR29, P2 ;  /* 0x0000001d61007c0c */ /* 0x000fe20009741270 */
[----:B------:R-:W-:Y:S01]  /*2da0*/  @!P3 IMAD.MOV R104, RZ, RZ, -R104 ;  /* 0x000000ffff68b224 */ /* 0x000fe200078e0a68 */
[----:B------:R-:W-:Y:S02]  /*2db0*/  IADD3 R102, P3, PT, R103, R148, RZ ;  /* 0x0000009467667210 */ /* 0x000fe40007f7e0ff */
[----:B------:R-:W-:Y:S02]  /*2dc0*/  IADD3 R68, P6, PT, R69, R196, RZ ;  /* 0x000000c445447210 */ /* 0x000fe40007fde0ff */
[----:B------:R-:W-:Y:S02]  /*2dd0*/  LEA.HI.X.SX32 R103, R103, R159, 0x1, P3 ;  /* 0x0000009f67677211 */ /* 0x000fe400018f0eff */
[----:B------:R-:W-:-:S02]  /*2de0*/  SEL R109, R171, R104, !P5 ;  /* 0x00000068ab6d7207 */ /* 0x000fc40006800000 */
[----:B------:R-:W-:Y:S01]  /*2df0*/  ISETP.GE.AND P3, PT, R39, RZ, PT ;  /* 0x000000ff2700720c */ /* 0x000fe20003f66270 */
[----:B------:R-:W2:Y:S01]  /*2e00*/  @P1 LDG.E.U8 R251, desc[UR26][R98.64] ;  /* 0x0000001a62fb1981 */ /* 0x000ea2000c1e1100 */
[----:B------:R-:W-:Y:S02]  /*2e10*/  LOP3.LUT R104, R5, 0xc, RZ, 0xfc, !PT ;  /* 0x0000000c05687812 */ /* 0x000fe400078efcff */
[----:B------:R-:W-:Y:S01]  /*2e20*/  PLOP3.LUT P1, PT, PT, PT, UP1, 0x80, 0x8 ;  /* 0x000000000008781c */ /* 0x000fe20003f2f018 */
[----:B------:R-:W2:Y:S01]  /*2e30*/  @P2 LDG.E.U8 R201, desc[UR26][R102.64] ;  /* 0x0000001a66c92981 */ /* 0x000ea2000c1e1100 */
[----:B------:R-:W-:Y:S01]  /*2e40*/  LEA.HI.X.SX32 R69, R69, R199, 0x1, P6 ;  /* 0x000000c745457211 */ /* 0x000fe200030f0eff */
[----:B------:R-:W-:Y:S01]  /*2e50*/  IMAD R85, R85, UR8, RZ ;  /* 0x0000000855557c24 */ /* 0x000fe2000f8e02ff */
[----:B------:R-:W-:Y:S02]  /*2e60*/  IADD3 R106, P2, PT, R107, R148, RZ ;  /* 0x000000946b6a7210 */ /* 0x000fe40007f5e0ff */
[----:B------:R-:W-:-:S02]  /*2e70*/  IADD3 R76, P6, PT, R77, R196, RZ ;  /* 0x000000c44d4c7210 */ /* 0x000fc40007fde0ff */
[----:B------:R-:W-:Y:S02]  /*2e80*/  ISETP.LT.AND P1, PT, R104, UR29, P1 ;  /* 0x0000001d68007c0c */ /* 0x000fe40008f21270 */
[----:B------:R-:W-:Y:S01]  /*2e90*/  LEA.HI.X.SX32 R107, R107, R159, 0x1, P2 ;  /* 0x0000009f6b6b7211 */ /* 0x000fe200010f0eff */
[----:B------:R-:W-:Y:S01]  /*2ea0*/  IMAD R93, R93, UR8, RZ ;  /* 0x000000085d5d7c24 */ /* 0x000fe2000f8e02ff */
[-C--:B------:R-:W-:Y:S02]  /*2eb0*/  LEA.HI.X.SX32 R77, R77, R199.reuse, 0x1, P6 ;  /* 0x000000c74d4d7211 */ /* 0x080fe400030f0eff */
[----:B------:R-:W-:Y:S02]  /*2ec0*/  PLOP3.LUT P2, PT, PT, PT, UP1, 0x80, 0x8 ;  /* 0x000000000008781c */ /* 0x000fe40003f4f018 */
[-C--:B------:R-:W-:Y:S01]  /*2ed0*/  IADD3 R84, P6, PT, R85, R196.reuse, RZ ;  /* 0x000000c455547210 */ /* 0x080fe20007fde0ff */
[----:B------:R-:W-:Y:S01]  /*2ee0*/  @!P3 IMAD.MOV R112, RZ, RZ, -R112 ;  /* 0x000000ffff70b224 */ /* 0x000fe200078e0a70 */
[----:B------:R-:W-:Y:S01]  /*2ef0*/  ISETP.LT.AND P2, PT, R105, UR29, P2 ;  /* 0x0000001d69007c0c */ /* 0x000fe20009741270 */
[----:B------:R-:W-:Y:S01]  /*2f00*/  IMAD R101, R101, UR8, RZ ;  /* 0x0000000865657c24 */ /* 0x000fe2000f8e02ff */
[----:B------:R-:W-:Y:S01]  /*2f10*/  LEA.HI.X.SX32 R85, R85, R199, 0x1, P6 ;  /* 0x000000c755557211 */ /* 0x000fe200030f0eff */
[----:B------:R-:W2:Y:S01]  /*2f20*/  @P1 LDG.E.U8 R237, desc[UR26][R106.64] ;  /* 0x0000001a6aed1981 */ /* 0x000ea2000c1e1100 */
[----:B------:R-:W-:-:S02]  /*2f30*/  IADD3 R92, P6, PT, R93, R196, RZ ;  /* 0x000000c45d5c7210 */ /* 0x000fc40007fde0ff */
[----:B------:R-:W-:Y:S02]  /*2f40*/  IADD3 R110, P3, PT, R111, R148, RZ ;  /* 0x000000946f6e7210 */ /* 0x000fe40007f7e0ff */
[----:B------:R-:W-:Y:S01]  /*2f50*/  SEL R115, R171, R112, !P5 ;  /* 0x00000070ab737207 */ /* 0x000fe20006800000 */
[----:B------:R-:W-:Y:S01]  /*2f60*/  IMAD R109, R109, UR8, RZ ;  /* 0x000000086d6d7c24 */ /* 0x000fe2000f8e02ff */
[----:B------:R-:W-:Y:S02]  /*2f70*/  LEA.HI.X.SX32 R93, R93, R199, 0x1, P6 ;  /* 0x000000c75d5d7211 */ /* 0x000fe400030f0eff */
[----:B------:R-:W-:Y:S02]  /*2f80*/  LOP3.LUT R112, R5, 0x1c, RZ, 0xfc, !PT ;  /* 0x0000001c05707812 */ /* 0x000fe400078efcff */
[----:B------:R-:W-:Y:S02]  /*2f90*/  PLOP3.LUT P1, PT, PT, PT, UP1, 0x80, 0x8 ;  /* 0x000000000008781c */ /* 0x000fe40003f2f018 */
[----:B------:R-:W-:-:S02]  /*2fa0*/  IADD3 R100, P6, PT, R101, R196, RZ ;  /* 0x000000c465647210 */ /* 0x000fc40007fde0ff */
[----:B------:R-:W-:Y:S02]  /*2fb0*/  LEA.HI.X.SX32 R111, R111, R159, 0x1, P3 ;  /* 0x0000009f6f6f7211 */ /* 0x000fe400018f0eff */
[----:B------:R-:W-:Y:S01]  /*2fc0*/  ISETP.LT.AND P1, PT, R112, UR29, P1 ;  /* 0x0000001d70007c0c */ /* 0x000fe20008f21270 */
[----:B------:R-:W-:Y:S01]  /*2fd0*/  IMAD R115, R115, UR8, RZ ;  /* 0x0000000873737c24 */ /* 0x000fe2000f8e02ff */
[----:B------:R-:W-:Y:S01]  /*2fe0*/  LEA.HI.X.SX32 R101, R101, R199, 0x1, P6 ;  /* 0x000000c765657211 */ /* 0x000fe200030f0eff */
[----:B------:R-:W2:Y:S01]  /*2ff0*/  @P2 LDG.E.U8 R239, desc[UR26][R110.64] ;  /* 0x0000001a6eef2981 */ /* 0x000ea2000c1e1100 */
[----:B------:R-:W-:Y:S02]  /*3000*/  IADD3 R108, P6, PT, R109, R196, RZ ;  /* 0x000000c46d6c7210 */ /* 0x000fe40007fde0ff */
[----:B------:R-:W-:Y:S02]  /*3010*/  IADD3 R116, P2, PT, R119, R148, RZ ;  /* 0x0000009477747210 */ /* 0x000fe40007f5e0ff */
[----:B------:R-:W-:-:S02]  /*3020*/  PLOP3.LUT P3, PT, PT, PT, UP1, 0x80, 0x8 ;  /* 0x000000000008781c */ /* 0x000fc40003f6f018 */
[----:B------:R-:W-:Y:S02]  /*3030*/  LEA.HI.X.SX32 R109, R109, R199, 0x1, P6 ;  /* 0x000000c76d6d7211 */ /* 0x000fe400030f0eff */
[----:B------:R-:W-:Y:S02]  /*3040*/  IADD3 R114, P6, PT, R115, R196, RZ ;  /* 0x000000c473727210 */ /* 0x000fe40007fde0ff */
[----:B------:R-:W-:Y:S02]  /*3050*/  LEA.HI.X.SX32 R119, R119, R159, 0x1, P2 ;  /* 0x0000009f77777211 */ /* 0x000fe400010f0eff */
[----:B------:R-:W-:Y:S02]  /*3060*/  ISETP.LT.AND P3, PT, R113, UR29, P3 ;  /* 0x0000001d71007c0c */ /* 0x000fe40009f61270 */
[----:B------:R-:W-:Y:S02]  /*3070*/  LEA.HI.X.SX32 R115, R115, R199, 0x1, P6 ;  /* 0x000000c773737211 */ /* 0x000fe400030f0eff */
[----:B------:R-:W-:Y:S01]  /*3080*/  PLOP3.LUT P2, PT, PT, PT, UP1, 0x80, 0x8 ;  /* 0x000000000008781c */ /* 0x000fe20003f4f018 */
[----:B------:R-:W-:Y:S01]  /*3090*/  @P1 IMAD.MOV.U32 R124, RZ, RZ, R116 ;  /* 0x000000ffff7c1224 */ /* 0x000fe200078e0074 */
[----:B------:R-:W-:Y:S01]  /*30a0*/  IADD3 R118, P6, PT, R121, R148, RZ ;  /* 0x0000009479767210 */ /* 0x000fe20007fde0ff */
[----:B------:R-:W-:Y:S01]  /*30b0*/  @P1 IMAD.MOV.U32 R125, RZ, RZ, R119 ;  /* 0x000000ffff7d1224 */ /* 0x000fe200078e0077 */
[----:B------:R-:W-:-:S02]  /*30c0*/  ISETP.LT.AND P2, PT, R117, UR29, P2 ;  /* 0x0000001d75007c0c */ /* 0x000fc40009741270 */
[-C--:B------:R-:W-:Y:S02]  /*30d0*/  LEA.HI.X.SX32 R121, R121, R159.reuse, 0x1, P6 ;  /* 0x0000009f79797211 */ /* 0x080fe400030f0eff */
[----:B------:R1:W2:Y:S01]  /*30e0*/  @P1 LDG.E.U8 R241, desc[UR26][R124.64] ;  /* 0x0000001a7cf11981 */ /* 0x0002a2000c1e1100 */
[C---:B------:R-:W-:Y:S01]  /*30f0*/  IADD3 R120, P1, PT, R123.reuse, R148, RZ ;  /* 0x000000947b787210 */ /* 0x040fe20007f3e0ff */
[----:B------:R-:W-:Y:S02]  /*3100*/  @P3 IMAD.MOV.U32 R132, RZ, RZ, R118 ;  /* 0x000000ffff843224 */ /* 0x000fe400078e0076 */
[----:B------:R-:W-:Y:S01]  /*3110*/  @P3 IMAD.MOV.U32 R133, RZ, RZ, R121 ;  /* 0x000000ffff853224 */ /* 0x000fe200078e0079 */
[----:B------:R-:W-:Y:S02]  /*3120*/  PLOP3.LUT P6, PT, PT, PT, UP1, 0x80, 0x8 ;  /* 0x000000000008781c */ /* 0x000fe40003fcf018 */
[----:B------:R-:W-:Y:S02]  /*3130*/  LEA.HI.X.SX32 R123, R123, R159, 0x1, P1 ;  /* 0x0000009f7b7b7211 */ /* 0x000fe400008f0eff */
[----:B------:R0:W2:Y:S01]  /*3140*/  @P3 LDG.E.U8 R243, desc[UR26][R132.64] ;  /* 0x0000001a84f33981 */ /* 0x0000a2000c1e1100 */
[----:B------:R-:W-:-:S02]  /*3150*/  ISETP.LT.AND P3, PT, R122, UR29, P6 ;  /* 0x0000001d7a007c0c */ /* 0x000fc4000b761270 */
[----:B-1----:R-:W-:Y:S01]  /*3160*/  LOP3.LUT R125, R5, 0x3c, RZ, 0xfc, !PT ;  /* 0x0000003c057d7812 */ /* 0x002fe200078efcff */
[----:B0-----:R-:W-:Y:S02]  /*3170*/  @P2 IMAD.MOV.U32 R132, RZ, RZ, R120 ;  /* 0x000000ffff842224 */ /* 0x001fe400078e0078 */
[----:B------:R-:W-:Y:S01]  /*3180*/  @P2 IMAD.MOV.U32 R133, RZ, RZ, R123 ;  /* 0x000000ffff852224 */ /* 0x000fe200078e007b */
[----:B------:R-:W-:-:S04]  /*3190*/  PLOP3.LUT P1, PT, PT, PT, UP1, 0x80, 0x8 ;  /* 0x000000000008781c */ /* 0x000fc80003f2f018 */
[----:B------:R0:W2:Y:S01]  /*31a0*/  @P2 LDG.E.U8 R245, desc[UR26][R132.64] ;  /* 0x0000001a84f52981 */ /* 0x0000a2000c1e1100 */
[----:B------:R-:W-:Y:S02]  /*31b0*/  IADD3 R124, P2, PT, R131, R148, RZ ;  /* 0x00000094837c7210 */ /* 0x000fe40007f5e0ff */
[----:B------:R-:W-:Y:S02]  /*31c0*/  ISETP.LT.AND P1, PT, R125, UR29, P1 ;  /* 0x0000001d7d007c0c */ /* 0x000fe40008f21270 */
[----:B------:R-:W-:Y:S01]  /*31d0*/  LEA.HI.X.SX32 R131, R131, R159, 0x1, P2 ;  /* 0x0000009f83837211 */ /* 0x000fe200010f0eff */
[----:B------:R-:W-:Y:S01]  /*31e0*/  @P3 IMAD.MOV.U32 R130, RZ, RZ, R124 ;  /* 0x000000ffff823224 */ /* 0x000fe200078e007c */
[----:B------:R-:W-:Y:S01]  /*31f0*/  PLOP3.LUT P2, PT, PT, PT, UP1, 0x80, 0x8 ;  /* 0x000000000008781c */ /* 0x000fe20003f4f018 */
[----:B------:R-:W-:-:S03]  /*3200*/  IMAD R135, R126, 0x2, R135 ;  /* 0x000000027e877824 */ /* 0x000fc600078e0287 */
[----:B------:R-:W-:Y:S01]  /*3210*/  ISETP.LT.AND P2, PT, R129, UR29, P2 ;  /* 0x0000001d81007c0c */ /* 0x000fe20009741270 */
[----:B------:R1:W2:Y:S01]  /*3220*/  @P3 LDG.E.U8 R247, desc[UR26][R130.64] ;  /* 0x0000001a82f73981 */ /* 0x0002a2000c1e1100 */
[-C--:B------:R-:W-:Y:S02]  /*3230*/  IADD3 R128, P3, PT, R135, R148.reuse, RZ ;  /* 0x0000009487807210 */ /* 0x080fe40007f7e0ff */
[----:B------:R-:W-:Y:S02]  /*3240*/  ISETP.GE.AND P6, PT, R43, RZ, PT ;  /* 0x000000ff2b00720c */ /* 0x000fe40003fc6270 */
[----:B0-----:R-:W-:Y:S01]  /*3250*/  LEA.HI.X.SX32 R133, R135, R159, 0x1, P3 ;  /* 0x0000009f87857211 */ /* 0x001fe200018f0eff */
[----:B------:R-:W-:Y:S01]  /*3260*/  @P1 IMAD.MOV.U32 R132, RZ, RZ, R128 ;  /* 0x000000ffff841224 */ /* 0x000fe200078e0080 */
[----:B-1----:R-:W-:-:S04]  /*3270*/  IADD3 R130, P3, PT, R137, R148, RZ ;  /* 0x0000009489827210 */ /* 0x002fc80007f7e0ff */
[----:B------:R0:W2:Y:S01]  /*3280*/  @P1 LDG.E.U8 R249, desc[UR26][R132.64] ;  /* 0x0000001a84f91981 */ /* 0x0000a2000c1e1100 */
[----:B------:R-:W-:Y:S02]  /*3290*/  LEA.HI R135, R0, 0x1e, RZ, 0x1a ;  /* 0x0000001e00877811 */ /* 0x000fe400078fd0ff */
[----:B------:R-:W-:Y:S01]  /*32a0*/  LEA.HI.X.SX32 R137, R137, R159, 0x1, P3 ;  /* 0x0000009f89897211 */ /* 0x000fe200018f0eff */
[----:B------:R-:W-:Y:S01]  /*32b0*/  @P2 IMAD.MOV.U32 R136, RZ, RZ, R130 ;  /* 0x000000ffff882224 */ /* 0x000fe200078e0082 */
[----:B------:R-:W-:Y:S01]  /*32c0*/  PLOP3.LUT P1, PT, PT, PT, UP1, 0x80, 0x8 ;  /* 0x000000000008781c */ /* 0x000fe20003f2f018 */
[----:B------:R-:W-:-:S03]  /*32d0*/  @!P6 IMAD.MOV R134, RZ, RZ, -R134 ;  /* 0x000000ffff86e224 */ /* 0x000fc600078e0a86 */
[----:B------:R1:W2:Y:S01]  /*32e0*/  @P2 LDG.E.U8 R204, desc[UR26][R136.64] ;  /* 0x0000001a88cc2981 */ /* 0x0002a2000c1e1100 */
[C---:B------:R-:W-:Y:S01]  /*32f0*/  ISETP.LT.AND P2, PT, R135.reuse, UR29, P1 ;  /* 0x0000001d87007c0c */ /* 0x040fe20008f41270 */
[----:B------:R-:W-:Y:S01]  /*3300*/  IMAD R143, R135, R126, RZ ;  /* 0x0000007e878f7224 */ /* 0x000fe200078e02ff */
[----:B------:R-:W-:-:S04]  /*3310*/  SEL R141, R171, R134, !P5 ;  /* 0x00000086ab8d7207 */ /* 0x000fc80006800000 */
[C---:B------:R-:W-:Y:S02]  /*3320*/  IADD3 R134, P3, PT, R143.reuse, R148, RZ ;  /* 0x000000948f867210 */ /* 0x040fe40007f7e0ff */
[----:B------:R-:W-:Y:S02]  /*3330*/  PLOP3.LUT P1, PT, PT, PT, UP1, 0x80, 0x8 ;  /* 0x000000000008781c */ /* 0x000fe40003f2f018 */
[----:B------:R-:W-:Y:S02]  /*3340*/  LEA.HI.X.SX32 R143, R143, R159, 0x1, P3 ;  /* 0x0000009f8f8f7211 */ /* 0x000fe400018f0eff */
[----:B------:R-:W-:Y:S01]  /*3350*/  ISETP.GE.AND P3, PT, R47, RZ, PT ;  /* 0x000000ff2f00720c */ /* 0x000fe20003f66270 */
[----:B------:R-:W-:Y:S02]  /*3360*/  @P2 IMAD.MOV.U32 R142, RZ, RZ, R134 ;  /* 0x000000ffff8e2224 */ /* 0x000fe400078e0086 */
[----:B------:R-:W-:Y:S01]  /*3370*/  IMAD R141, R141, UR8, RZ ;  /* 0x000000088d8d7c24 */ /* 0x000fe2000f8e02ff */
[----:B------:R-:W-:-:S02]  /*3380*/  ISETP.LT.AND P1, PT, R139, UR29, P1 ;  /* 0x0000001d8b007c0c */ /* 0x000fc40008f21270 */
[----:B------:R-:W2:Y:S01]  /*3390*/  @P2 LDG.E.U8 R246, desc[UR26][R142.64] ;  /* 0x0000001a8ef62981 */ /* 0x000ea2000c1e1100 */
[----:B------:R-:W-:Y:S02]  /*33a0*/  ISETP.GE.AND P2, PT, R36, RZ, PT ;  /* 0x000000ff2400720c */ /* 0x000fe40003f46270 */
[----:B0-----:R-:W-:-:S04]  /*33b0*/  IADD3 R132, P6, PT, R141, R196, RZ ;  /* 0x000000c48d847210 */ /* 0x001fc80007fde0ff */
[----:B------:R-:W-:Y:S01]  /*33c0*/  LEA.HI.X.SX32 R141, R141, R199, 0x1, P6 ;  /* 0x000000c78d8d7211 */ /* 0x000fe200030f0eff */
[----:B------:R-:W-:Y:S01]  /*33d0*/  @!P3 IMAD.MOV R138, RZ, RZ, -R138 ;  /* 0x000000ffff8ab224 */ /* 0x000fe200078e0a8a */
[----:B-1----:R-:W-:-:S04]  /*33e0*/  IADD3 R136, P6, PT, R145, R148, RZ ;  /* 0x0000009491887210 */ /* 0x002fc80007fde0ff */
[-C--:B------:R-:W-:Y:S01]  /*33f0*/  LEA.HI.X.SX32 R145, R145, R159.reuse, 0x1, P6 ;  /* 0x0000009f91917211 */ /* 0x080fe200030f0eff */
[----:B------:R-:W-:Y:S01]  /*3400*/  @P1 IMAD.MOV.U32 R144, RZ, RZ, R136 ;  /* 0x000000ffff901224 */ /* 0x000fe200078e0088 */
[----:B------:R-:W-:Y:S01]  /*3410*/  SEL R153, R171, R138, !P5 ;  /* 0x0000008aab997207 */ /* 0x000fe20006800000 */
[----:B------:R-:W-:Y:S01]  /*3420*/  @!P2 IMAD.MOV R176, RZ, RZ, -R176 ;  /* 0x000000ffffb0a224 */ /* 0x000fe200078e0ab0 */
[----:B------:R-:W-:Y:S02]  /*3430*/  IADD3 R138, P2, PT, R149, R148, RZ ;  /* 0x00000094958a7210 */ /* 0x000fe40007f5e0ff */
[----:B------:R0:W2:Y:S01]  /*3440*/  @P1 LDG.E.U8 R244, desc[UR26][R144.64] ;  /* 0x0000001a90f41981 */ /* 0x0000a2000c1e1100 */
[----:B------:R-:W-:Y:S02]  /*3450*/  ISETP.GE.AND P3, PT, R37, RZ, PT ;  /* 0x000000ff2500720c */ /* 0x000fe40003f66270 */
[----:B------:R-:W-:Y:S02]  /*3460*/  LEA.HI.X.SX32 R149, R149, R159, 0x1, P2 ;  /* 0x0000009f95957211 */ /* 0x000fe400010f0eff */
[----:B------:R-:W-:-:S02]  /*3470*/  ISETP.GE.AND P1, PT, R40, RZ, PT ;  /* 0x000000ff2800720c */ /* 0x000fc40003f26270 */
[----:B0-----:R-:W-:Y:S01]  /*3480*/  IADD3 R144, P2, PT, R155, R148, RZ ;  /* 0x000000949b907210 */ /* 0x001fe20007f5e0ff */
[----:B------:R-:W-:-:S03]  /*3490*/  @P0 IMAD.MOV.U32 R140, RZ, RZ, R132 ;  /* 0x000000ffff8c0224 */ /* 0x000fc600078e0084 */
[----:B------:R-:W-:Y:S02]  /*34a0*/  LEA.HI.X.SX32 R155, R155, R159, 0x1, P2 ;  /* 0x0000009f9b9b7211 */ /* 0x000fe400010f0eff */
[----:B------:R-:W-:Y:S01]  /*34b0*/  ISETP.GE.AND P2, PT, R51, RZ, PT ;  /* 0x000000ff3300720c */ /* 0x000fe20003f46270 */
[----:B------:R-:W-:Y:S01]  /*34c0*/  IMAD R153, R153, UR8, RZ ;  /* 0x0000000899997c24 */ /* 0x000fe2000f8e02ff */
[----:B------:R0:W2:Y:S01]  /*34d0*/  @P0 LDG.E.U8 R231, desc[UR26][R140.64] ;  /* 0x0000001a8ce70981 */ /* 0x0000a2000c1e1100 */
[----:B------:R-:W-:-:S03]  /*34e0*/  @!P3 IMAD.MOV R178, RZ, RZ, -R178 ;  /* 0x000000ffffb2b224 */ /* 0x000fc600078e0ab2 */
[----:B------:R-:W-:Y:S01]  /*34f0*/  IADD3 R142, P3, PT, R153, R196, RZ ;  /* 0x000000c4998e7210 */ /* 0x000fe20007f7e0ff */
[----:B------:R-:W-:Y:S01]  /*3500*/  @!P1 IMAD.MOV R180, RZ, RZ, -R180 ;  /* 0x000000ffffb49224 */ /* 0x000fe200078e0ab4 */
[----:B0-----:R-:W-:-:S05]  /*3510*/  IADD3 R140, P6, PT, R151, R148, RZ ;  /* 0x00000094978c7210 */ /* 0x001fca0007fde0ff */
[----:B------:R-:W-:Y:S01]  /*3520*/  @!P2 IMAD.MOV R154, RZ, RZ, -R154 ;  /* 0x000000ffff9aa224 */ /* 0x000fe200078e0a9a */
[----:B------:R-:W-:Y:S02]  /*3530*/  LEA.HI.X.SX32 R153, R153, R199, 0x1, P3 ;  /* 0x000000c799997211 */ /* 0x000fe400018f0eff */
[-C--:B------:R-:W-:Y:S02]  /*3540*/  LEA.HI.X.SX32 R151, R151, R159.reuse, 0x1, P6 ;  /* 0x0000009f97977211 */ /* 0x080fe400030f0eff */
[----:B------:R-:W-:Y:S02]  /*3550*/  IADD3 R146, P6, PT, R157, R148, RZ ;  /* 0x000000949d927210 */ /* 0x000fe40007fde0ff */
[----:B------:R-:W-:Y:S02]  /*3560*/  ISETP.GE.AND P3, PT, R55, RZ, PT ;  /* 0x000000ff3700720c */ /* 0x000fe40003f66270 */
[----:B------:R-:W-:Y:S02]  /*3570*/  ISETP.GE.AND P1, PT, R41, RZ, PT ;  /* 0x000000ff2900720c */ /* 0x000fe40003f26270 */
[----:B------:R-:W-:-:S02]  /*3580*/  LEA.HI.X.SX32 R157, R157, R159, 0x1, P6 ;  /* 0x0000009f9d9d7211 */ /* 0x000fc400030f0eff */
[C---:B------:R-:W-:Y:S02]  /*3590*/  IADD3 R148, P6, PT, R160.reuse, R148, RZ ;  /* 0x00000094a0947210 */ /* 0x040fe40007fde0ff */
[----:B------:R-:W-:Y:S01]  /*35a0*/  SEL R161, R171, R154, !P5 ;  /* 0x0000009aaba17207 */ /* 0x000fe20006800000 */
[----:B------:R-:W-:Y:S01]  /*35b0*/  @P0 IMAD.MOV.U32 R152, RZ, RZ, R142 ;  /* 0x000000ffff980224 */ /* 0x000fe200078e008e */
[----:B------:R-:W-:Y:S01]  /*35c0*/  LEA.HI.X.SX32 R159, R160, R159, 0x1, P6 ;  /* 0x0000009fa09f7211 */ /* 0x000fe200030f0eff */
[----:B------:R-:W-:Y:S02]  /*35d0*/  IMAD.MOV.U32 R160, RZ, RZ, R150 ;  /* 0x000000ffffa07224 */ /* 0x000fe400078e0096 */
[----:B------:R-:W-:Y:S01]  /*35e0*/  IMAD R161, R161, UR8, RZ ;  /* 0x00000008a1a17c24 */ /* 0x000fe2000f8e02ff */
[----:B------:R-:W-:Y:S01]  /*35f0*/  ISETP.GE.AND P2, PT, R45, RZ, PT ;  /* 0x000000ff2d00720c */ /* 0x000fe20003f46270 */
[----:B------:R0:W4:Y:S01]  /*3600*/  @P0 LDG.E.U8 R229, desc[UR26][R152.64] ;  /* 0x0000001a98e50981 */ /* 0x000122000c1e1100 */
[----:B------:R-:W-:-:S02]  /*3610*/  @!P3 IMAD.MOV R160, RZ, RZ, -R160 ;  /* 0x000000ffffa0b224 */ /* 0x000fc400078e0aa0 */
[----:B------:R-:W-:Y:S01]  /*3620*/  @!P1 IMAD.MOV R182, RZ, RZ, -R182 ;  /* 0x000000ffffb69224 */ /* 0x000fe200078e0ab6 */
[----:B------:R-:W-:Y:S02]  /*3630*/  PLOP3.LUT P1, PT, PT, PT, UP1, 0x80, 0x8 ;  /* 0x000000000008781c */ /* 0x000fe40003f2f018 */
[----:B0-----:R-:W-:Y:S02]  /*3640*/  IADD3 R152, P3, PT, R161, R196, RZ ;  /* 0x000000c4a1987210 */ /* 0x001fe40007f7e0ff */
[----:B------:R-:W-:Y:S02]  /*3650*/  ISETP.LT.AND P1, PT, R147, UR29, P1 ;  /* 0x0000001d93007c0c */ /* 0x000fe40008f21270 */
[----:B------:R-:W-:Y:S02]  /*3660*/  LEA.HI.X.SX32 R161, R161, R199, 0x1, P3 ;  /* 0x000000c7a1a17211 */ /* 0x000fe400018f0eff */
[----:B------:R-:W-:Y:S02]  /*3670*/  ISETP.GE.AND P6, PT, R44, RZ, PT ;  /* 0x000000ff2c00720c */ /* 0x000fe40003fc6270 */
[----:B------:R-:W-:Y:S01]  /*3680*/  ISETP.GE.AND P3, PT, R59, RZ, PT ;  /* 0x000000ff3b00720c */ /* 0x000fe20003f66270 */
[----:B------:R-:W-:Y:S01]  /*3690*/  @!P2 IMAD.MOV R186, RZ, RZ, -R186 ;  /* 0x000000ffffbaa224 */ /* 0x000fe200078e0aba */
[----:B------:R-:W-:-:S02]  /*36a0*/  SEL R163, R171, R160, !P5 ;  /* 0x000000a0aba37207 */ /* 0x000fc40006800000 */
[----:B------:R-:W-:Y:S02]  /*36b0*/  LOP3.LUT R150, R5, 0x6, RZ, 0xfc, !PT ;  /* 0x0000000605967812 */ /* 0x000fe400078efcff */
[----:B------:R-:W-:Y:S01]  /*36c0*/  PLOP3.LUT P2, PT, PT, PT, UP1, 0x80, 0x8 ;  /* 0x000000000008781c */ /* 0x000fe20003f4f018 */
[----:B------:R-:W-:-:S03]  /*36d0*/  IMAD R163, R163, UR8, RZ ;  /* 0x00000008a3a37c24 */ /* 0x000fc6000f8e02ff */
[----:B------:R-:W-:Y:S01]  /*36e0*/  ISETP.LT.AND P2, PT, R150, UR29, P2 ;  /* 0x0000001d96007c0c */ /* 0x000fe20009741270 */
[----:B------:R-:W-:Y:S02]  /*36f0*/  @P1 IMAD.MOV.U32 R158, RZ, RZ, R148 ;  /* 0x000000ffff9e1224 */ /* 0x000fe400078e0094 */
[----:B------:R-:W-:Y:S01]  /*3700*/  @!P6 IMAD.MOV R184, RZ, RZ, -R184 ;  /* 0x000000ffffb8e224 */ /* 0x000fe200078e0ab8 */
[----:B------:R-:W-:Y:S01]  /*3710*/  IADD3 R154, P6, PT, R163, R196, RZ ;  /* 0x000000c4a39a7210 */ /* 0x000fe20007fde0ff */
[----:B------:R-:W-:Y:S01]  /*3720*/  @!P3 IMAD.MOV R190, RZ, RZ, -R190 ;  /* 0x000000ffffbeb224 */ /* 0x000fe200078e0abe */
[----:B------:R-:W-:Y:S01]  /*3730*/  ISETP.GE.AND P3, PT, R49, RZ, PT ;  /* 0x000000ff3100720c */ /* 0x000fe20003f66270 */
[----:B------:R-:W-:Y:S01]  /*3740*/  @P0 IMAD.MOV.U32 R160, RZ, RZ, R152 ;  /* 0x000000ffffa00224 */ /* 0x000fe200078e0098 */
[----:B------:R-:W5:Y:S01]  /*3750*/  @P1 LDG.E.U8 R242, desc[UR26][R158.64] ;  /* 0x0000001a9ef21981 */ /* 0x000f62000c1e1100 */
[----:B------:R-:W-:Y:S02]  /*3760*/  LEA.HI.X.SX32 R163, R163, R199, 0x1, P6 ;  /* 0x000000c7a3a37211 */ /* 0x000fe400030f0eff */
[----:B------:R-:W-:Y:S01]  /*3770*/  ISETP.GE.AND P1, PT, R52, RZ, PT ;  /* 0x000000ff3400720c */ /* 0x000fe20003f26270 */
[----:B------:R0:W5:Y:S01]  /*3780*/  @P0 LDG.E.U8 R227, desc[UR26][R160.64] ;  /* 0x0000001aa0e30981 */ /* 0x000162000c1e1100 */
[----:B------:R-:W-:Y:S01]  /*3790*/  ISETP.GE.AND P6, PT, R48, RZ, PT ;  /* 0x000000ff3000720c */ /* 0x000fe20003fc6270 */
[----:B------:R-:W-:-:S02]  /*37a0*/  @P2 IMAD.MOV.U32 R164, RZ, RZ, R138 ;  /* 0x000000ffffa42224 */ /* 0x000fc400078e008a */
[----:B------:R-:W-:-:S03]  /*37b0*/  @P2 IMAD.MOV.U32 R165, RZ, RZ, R149 ;  /* 0x000000ffffa52224 */ /* 0x000fc600078e0095 */
[----:B------:R-:W-:Y:S01]  /*37c0*/  @!P3 IMAD.MOV R175, RZ, RZ, -R175 ;  /* 0x000000ffffafb224 */ /* 0x000fe200078e0aaf */
[----:B0-----:R-:W-:Y:S01]  /*37d0*/  SEL R160, R171, R190, !P5 ;  /* 0x000000beaba07207 */ /* 0x001fe20006800000 */
[----:B------:R-:W-:Y:S01]  /*37e0*/  IMAD.MOV.U32 R190, RZ, RZ, R156 ;  /* 0x000000ffffbe7224 */ /* 0x000fe200078e009c */
[----:B------:R0:W5:Y:S01]  /*37f0*/  @P2 LDG.E.U8 R240, desc[UR26][R164.64] ;  /* 0x0000001aa4f02981 */ /* 0x000162000c1e1100 */
[----:B------:R-:W-:Y:S02]  /*3800*/  LOP3.LUT R156, R5, 0x16, RZ, 0xfc, !PT ;  /* 0x00000016059c7812 */ /* 0x000fe400078efcff */
[----:B------:R-:W-:Y:S01]  /*3810*/  IMAD R160, R160, UR8, RZ ;  /* 0x00000008a0a07c24 */ /* 0x000fe2000f8e02ff */
[----:B------:R-:W-:Y:S02]  /*3820*/  PLOP3.LUT P3, PT, PT, PT, UP1, 0x80, 0x8 ;  /* 0x000000000008781c */ /* 0x000fe40003f6f018 */
[----:B------:R-:W-:Y:S01]  /*3830*/  ISETP.GE.AND P2, PT, R53, RZ, PT ;  /* 0x000000ff3500720c */ /* 0x000fe20003f46270 */
[----:B------:R-:W-:Y:S01]  /*3840*/  @!P1 IMAD.MOV R190, RZ, RZ, -R190 ;  /* 0x000000ffffbe9224 */ /* 0x000fe200078e0abe */
[----:B------:R-:W-:Y:S01]  /*3850*/  ISETP.LT.AND P1, PT, R156, UR29, P3 ;  /* 0x0000001d9c007c0c */ /* 0x000fe20009f21270 */
[----:B------:R-:W-:Y:S01]  /*3860*/  @!P6 IMAD.MOV R188, RZ, RZ, -R188 ;  /* 0x000000ffffbce224 */ /* 0x000fe200078e0abc */
[----:B------:R-:W-:-:S02]  /*3870*/  IADD3 R158, P6, PT, R160, R196, RZ ;  /* 0x000000c4a09e7210 */ /* 0x000fc40007fde0ff */
[----:B------:R-:W-:Y:S01]  /*3880*/  ISETP.GE.AND P3, PT, R64, RZ, PT ;  /* 0x000000ff4000720c */ /* 0x000fe20003f66270 */
[----:B------:R-:W-:Y:S01]  /*3890*/  @P0 IMAD.MOV.U32 R162, RZ, RZ, R154 ;  /* 0x000000ffffa20224 */ /* 0x000fe200078e009a */
[----:B0-----:R-:W-:Y:S02]  /*38a0*/  LEA.HI.X.SX32 R165, R160, R199, 0x1, P6 ;  /* 0x000000c7a0a57211 */ /* 0x001fe400030f0eff */
[----:B------:R-:W-:Y:S02]  /*38b0*/  ISETP.GE.AND P6, PT, R56, RZ, PT ;  /* 0x000000ff3800720c */ /* 0x000fe40003fc6270 */
[----:B------:R0:W5:Y:S01]  /*38c0*/  @P0 LDG.E.U8 R225, desc[UR26][R162.64] ;  /* 0x0000001aa2e10981 */ /* 0x000162000c1e1100 */
[----:B------:R-:W-:Y:S01]  /*38d0*/  @!P2 IMAD.MOV R192, RZ, RZ, -R192 ;  /* 0x000000ffffc0a224 */ /* 0x000fe200078e0ac0 */
[----:B------:R-:W-:Y:S02]  /*38e0*/  LOP3.LUT R160, R5, 0x26, RZ, 0xfc, !PT ;  /* 0x0000002605a07812 */ /* 0x000fe400078efcff */
[----:B------:R-:W-:Y:S01]  /*38f0*/  PLOP3.LUT P2, PT, PT, PT, UP1, 0x80, 0x8 ;  /* 0x000000000008781c */ /* 0x000fe20003f4f018 */
[----:B0-----:R-:W-:-:S03]  /*3900*/  IMAD.MOV.U32 R162, RZ, RZ, R167 ;  /* 0x000000ffffa27224 */ /* 0x001fc600078e00a7 */
[----:B------:R-:W-:Y:S01]  /*3910*/  ISETP.LT.AND P2, PT, R160, UR29, P2 ;  /* 0x0000001da0007c0c */ /* 0x000fe20009741270 */
[----:B------:R-:W-:Y:S01]  /*3920*/  @!P3 IMAD.MOV R162, RZ, RZ, -R162 ;  /* 0x000000ffffa2b224 */ /* 0x000fe200078e0aa2 */
[----:B------:R-:W-:Y:S01]  /*3930*/  ISETP.GE.AND P3, PT, R57, RZ, PT ;  /* 0x000000ff3900720c */ /* 0x000fe20003f66270 */
[----:B------:R-:W-:Y:S01]  /*3940*/  @!P6 IMAD.MOV R194, RZ, RZ, -R194 ;  /* 0x000000ffffc2e224 */ /* 0x000fe200078e0ac2 */
[----:B------:R-:W-:Y:S02]  /*3950*/  ISETP.GE.AND P6, PT, R60, RZ, PT ;  /* 0x000000ff3c00720c */ /* 0x000fe40003fc6270 */
[----:B------:R-:W-:Y:S01]  /*3960*/  SEL R177, R171, R162, !P5 ;  /* 0x000000a2abb17207 */ /* 0x000fe20006800000 */
[----:B------:R-:W-:Y:S01]  /*3970*/  @P0 IMAD.MOV.U32 R164, RZ, RZ, R158 ;  /* 0x000000ffffa40224 */ /* 0x000fe200078e009e */
[----:B------:R-:W-:Y:S01]  /*3980*/  PRMT R238, RZ, 0x7610, R238 ;  /* 0x00007610ffee7816 */ /* 0x000fe200000000ee */
[----:B------:R-:W-:Y:S02]  /*3990*/  @P1 IMAD.MOV.U32 R166, RZ, RZ, R140 ;  /* 0x000000ffffa61224 */ /* 0x000fe400078e008c */
[----:B------:R-:W-:Y:S01]  /*39a0*/  @P1 IMAD.MOV.U32 R167, RZ, RZ, R151 ;  /* 0x000000ffffa71224 */ /* 0x000fe200078e0097 */
[----:B------:R-:W-:Y:S01]  /*39b0*/  PRMT R236, RZ, 0x7610, R236 ;  /* 0x00007610ffec7816 */ /* 0x000fe200000000ec */
[----:B------:R-:W-:Y:S01]  /*39c0*/  IMAD R177, R177, UR8, RZ ;  /* 0x00000008b1b17c24 */ /* 0x000fe2000f8e02ff */
[----:B------:R0:W5:Y:S01]  /*39d0*/  @P0 LDG.E.U8 R223, desc[UR26][R164.64] ;  /* 0x0000001aa4df0981 */ /* 0x000162000c1e1100 */
[----:B------:R-:W-:-:S02]  /*39e0*/  @P2 IMAD.MOV.U32 R168, RZ, RZ, R144 ;  /* 0x000000ffffa82224 */ /* 0x000fc400078e0090 */
[----:B------:R-:W-:Y:S01]  /*39f0*/  @P2 IMAD.MOV.U32 R169, RZ, RZ, R155 ;  /* 0x000000ffffa92224 */ /* 0x000fe200078e009b */
[----:B------:R1:W5:Y:S01]  /*3a00*/  @P1 LDG.E.U8 R238, desc[UR26][R166.64] ;  /* 0x0000001aa6ee1981 */ /* 0x000362000c1e1100 */
[----:B------:R-:W-:Y:S01]  /*3a10*/  @!P3 IMAD.MOV R202, RZ, RZ, -R202 ;  /* 0x000000ffffcab224 */ /* 0x000fe200078e0aca */
[----:B------:R-:W-:Y:S02]  /*3a20*/  LOP3.LUT R162, R5, 0x36, RZ, 0xfc, !PT ;  /* 0x0000003605a27812 */ /* 0x000fe400078efcff */
[----:B------:R-:W-:Y:S01]  /*3a30*/  PLOP3.LUT P1, PT, PT, PT, UP1, 0x80, 0x8 ;  /* 0x000000000008781c */ /* 0x000fe20003f2f018 */
[----:B------:R3:W5:Y:S01]  /*3a40*/  @P2 LDG.E.U8 R236, desc[UR26][R168.64] ;  /* 0x0000001aa8ec2981 */ /* 0x000762000c1e1100 */
[C---:B0-----:R-:W-:Y:S01]  /*3a50*/  IADD3 R164, P3, PT, R177.reuse, R196, RZ ;  /* 0x000000c4b1a47210 */ /* 0x041fe20007f7e0ff */
[----:B------:R-:W-:Y:S01]  /*3a60*/  @!P6 IMAD.MOV R174, RZ, RZ, -R174 ;  /* 0x000000ffffaee224 */ /* 0x000fe200078e0aae */
[----:B------:R-:W-:Y:S02]  /*3a70*/  ISETP.LT.AND P1, PT, R162, UR29, P1 ;  /* 0x0000001da2007c0c */ /* 0x000fe40008f21270 */
[----:B-1----:R-:W-:-:S02]  /*3a80*/  LEA.HI.X.SX32 R167, R177, R199, 0x1, P3 ;  /* 0x000000c7b1a77211 */ /* 0x002fc400018f0eff */
[----:B------:R-:W-:Y:S02]  /*3a90*/  ISETP.GE.AND P2, PT, R62, RZ, PT ;  /* 0x000000ff3e00720c */ /* 0x000fe40003f46270 */
[----:B------:R-:W-:Y:S02]  /*3aa0*/  ISETP.GE.AND P6, PT, R66, RZ, PT ;  /* 0x000000ff4200720c */ /* 0x000fe40003fc6270 */
[----:B------:R-:W-:Y:S02]  /*3ab0*/  ISETP.GE.AND P3, PT, R65, RZ, PT ;  /* 0x000000ff4100720c */ /* 0x000fe40003f66270 */
[----:B------:R-:W-:Y:S02]  /*3ac0*/  PRMT R234, RZ, 0x7610, R234 ;  /* 0x00007610ffea7816 */ /* 0x000fe400000000ea */
[C---:B------:R-:W-:Y:S01]  /*3ad0*/  SEL R176, R171.reuse, R176, !P5 ;  /* 0x000000b0abb07207 */ /* 0x040fe20006800000 */
[----:B---3--:R-:W-:Y:S01]  /*3ae0*/  @P1 IMAD.MOV.U32 R168, RZ, RZ, R146 ;  /* 0x000000ffffa81224 */ /* 0x008fe200078e0092 */
[----:B------:R-:W-:Y:S01]  /*3af0*/  SEL R178, R171, R178, !P5 ;  /* 0x000000b2abb27207 */ /* 0x000fe20006800000 */
[----:B------:R-:W-:-:S02]  /*3b00*/  @P1 IMAD.MOV.U32 R169, RZ, RZ, R157 ;  /* 0x000000ffffa91224 */ /* 0x000fc400078e009d */
[----:B------:R-:W-:Y:S02]  /*3b10*/  @!P2 IMAD.MOV R173, RZ, RZ, -R173 ;  /* 0x000000ffffada224 */ /* 0x000fe400078e0aad */
[----:B------:R-:W-:Y:S01]  /*3b20*/  @!P6 IMAD.MOV R170, RZ, RZ, -R170 ;  /* 0x000000ffffaae224 */ /* 0x000fe200078e0aaa */
[----:B------:R-:W-:Y:S01]  /*3b30*/  PRMT R221, RZ, 0x7610, R221 ;  /* 0x00007610ffdd7816 */ /* 0x000fe200000000dd */
[----:B------:R-:W-:Y:S01]  /*3b40*/  @!P3 IMAD.MOV R172, RZ, RZ, -R172 ;  /* 0x000000ffffacb224 */ /* 0x000fe200078e0aac */
[C---:B------:R-:W-:Y:S01]  /*3b50*/  SEL R191, R171.reuse, R202, !P5 ;  /* 0x000000caabbf7207 */ /* 0x040fe20006800000 */
[----:B------:R-:W-:Y:S01]  /*3b60*/  @P0 IMAD.MOV.U32 R166, RZ, RZ, R164 ;  /* 0x000000ffffa60224 */ /* 0x000fe200078e00a4 */
[----:B------:R0:W3:Y:S01]  /*3b70*/  @P1 LDG.E.U8 R234, desc[UR26][R168.64] ;  /* 0x0000001aa8ea1981 */ /* 0x0000e2000c1e1100 */
[C---:B------:R-:W-:Y:S02]  /*3b80*/  SEL R180, R171.reuse, R180, !P5 ;  /* 0x000000b4abb47207 */ /* 0x040fe40006800000 */
[C---:B------:R-:W-:Y:S01]  /*3b90*/  SEL R182, R171.reuse, R182, !P5 ;  /* 0x000000b6abb67207 */ /* 0x040fe20006800000 */
[----:B------:R1:W3:Y:S01]  /*3ba0*/  @P0 LDG.E.U8 R221, desc[UR26][R166.64] ;  /* 0x0000001aa6dd0981 */ /* 0x0002e2000c1e1100 */
[----:B------:R-:W-:-:S02]  /*3bb0*/  SEL R177, R171, R184, !P5 ;  /* 0x000000b8abb17207 */ /* 0x000fc40006800000 */
[C---:B------:R-:W-:Y:S02]  /*3bc0*/  SEL R179, R171.reuse, R186, !P5 ;  /* 0x000000baabb37207 */ /* 0x040fe40006800000 */
[C---:B------:R-:W-:Y:S01]  /*3bd0*/  SEL R181, R171.reuse, R188, !P5 ;  /* 0x000000bcabb57207 */ /* 0x040fe20006800000 */
[----:B0-----:R-:W-:Y:S01]  /*3be0*/  IMAD R169, R176, UR8, RZ ;  /* 0x00000008b0a97c24 */ /* 0x001fe2000f8e02ff */
[C---:B------:R-:W-:Y:S02]  /*3bf0*/  SEL R183, R171.reuse, R175, !P5 ;  /* 0x000000afabb77207 */ /* 0x040fe40006800000 */
[C---:B------:R-:W-:Y:S02]  /*3c00*/  SEL R185, R171.reuse, R190, !P5 ;  /* 0x000000beabb97207 */ /* 0x040fe40006800000 */
[C---:B------:R-:W-:Y:S02]  /*3c10*/  SEL R187, R171.reuse, R192, !P5 ;  /* 0x000000c0abbb7207 */ /* 0x040fe40006800000 */
[----:B------:R-:W-:-:S02]  /*3c20*/  SEL R189, R171, R194, !P5 ;  /* 0x000000c2abbd7207 */ /* 0x000fc40006800000 */
[C---:B------:R-:W-:Y:S02]  /*3c30*/  SEL R193, R171.reuse, R174, !P5 ;  /* 0x000000aeabc17207 */ /* 0x040fe40006800000 */
[C---:B------:R-:W-:Y:S02]  /*3c40*/  SEL R195, R171.reuse, R173, !P5 ;  /* 0x000000adabc37207 */ /* 0x040fe40006800000 */
[C---:B------:R-:W-:Y:S02]  /*3c50*/  SEL R197, R171.reuse, R172, !P5 ;  /* 0x000000acabc57207 */ /* 0x040fe40006800000 */
[----:B------:R-:W-:Y:S01]  /*3c60*/  SEL R202, R171, R170, !P5 ;  /* 0x000000aaabca7207 */ /* 0x000fe20006800000 */
[----:B------:R-:W-:Y:S01]  /*3c70*/  IMAD R171, R178, UR8, RZ ;  /* 0x00000008b2ab7c24 */ /* 0x000fe2000f8e02ff */
[-C--:B-1----:R-:W-:Y:S01]  /*3c80*/  IADD3 R166, P1, PT, R169, R196.reuse, RZ ;  /* 0x000000c4a9a67210 */ /* 0x082fe20007f3e0ff */
[----:B------:R-:W-:Y:S02]  /*3c90*/  IMAD R173, R180, UR8, RZ ;  /* 0x00000008b4ad7c24 */ /* 0x000fe4000f8e02ff */
[----:B------:R-:W-:Y:S01]  /*3ca0*/  IMAD R175, R182, UR8, RZ ;  /* 0x00000008b6af7c24 */ /* 0x000fe2000f8e02ff */
[-C--:B------:R-:W-:Y:S01]  /*3cb0*/  IADD3 R168, P2, PT, R171, R196.reuse, RZ ;  /* 0x000000c4aba87210 */ /* 0x080fe20007f5e0ff */
[----:B------:R-:W-:Y:S01]  /*3cc0*/  IMAD R177, R177, UR8, RZ ;  /* 0x00000008b1b17c24 */ /* 0x000fe2000f8e02ff */
[-C--:B------:R-:W-:Y:S01]  /*3cd0*/  LEA.HI.X.SX32 R169, R169, R199.reuse, 0x1, P1 ;  /* 0x000000c7a9a97211 */ /* 0x080fe200008f0eff */
[----:B------:R-:W-:Y:S01]  /*3ce0*/  IMAD R179, R179, UR8, RZ ;  /* 0x00000008b3b37c24 */ /* 0x000fe2000f8e02ff */
[----:B------:R-:W-:Y:S01]  /*3cf0*/  LEA.HI.X.SX32 R171, R171, R199, 0x1, P2 ;  /* 0x000000c7abab7211 */ /* 0x000fe200010f0eff */
[----:B------:R-:W-:Y:S01]  /*3d00*/  IMAD R181, R181, UR8, RZ ;  /* 0x00000008b5b57c24 */ /* 0x000fe2000f8e02ff */
[-C--:B------:R-:W-:Y:S01]  /*3d10*/  IADD3 R170, P1, PT, R173, R196.reuse, RZ ;  /* 0x000000c4adaa7210 */ /* 0x080fe20007f3e0ff */
[----:B------:R-:W-:Y:S01]  /*3d20*/  IMAD R183, R183, UR8, RZ ;  /* 0x00000008b7b77c24 */ /* 0x000fe2000f8e02ff */
[----:B------:R-:W-:-:S02]  /*3d30*/  IADD3 R172, P2, PT, R175, R196, RZ ;  /* 0x000000c4afac7210 */ /* 0x000fc40007f5e0ff */
[-C--:B------:R-:W-:Y:S01]  /*3d40*/  IADD3 R174, P3, PT, R177, R196.reuse, RZ ;  /* 0x000000c4b1ae7210 */ /* 0x080fe20007f7e0ff */
[----:B------:R-:W-:Y:S01]  /*3d50*/  IMAD R185, R185, UR8, RZ ;  /* 0x00000008b9b97c24 */ /* 0x000fe2000f8e02ff */
[-C--:B------:R-:W-:Y:S01]  /*3d60*/  LEA.HI.X.SX32 R173, R173, R199.reuse, 0x1, P1 ;  /* 0x000000c7adad7211 */ /* 0x080fe200008f0eff */
[----:B------:R-:W-:Y:S01]  /*3d70*/  IMAD R187, R187, UR8, RZ ;  /* 0x00000008bbbb7c24 */ /* 0x000fe2000f8e02ff */
[-C--:B------:R-:W-:Y:S01]  /*3d80*/  LEA.HI.X.SX32 R175, R175, R199.reuse, 0x1, P2 ;  /* 0x000000c7afaf7211 */ /* 0x080fe200010f0eff */
[----:B------:R-:W-:Y:S01]  /*3d90*/  IMAD R189, R189, UR8, RZ ;  /* 0x00000008bdbd7c24 */ /* 0x000fe2000f8e02ff */
[----:B------:R-:W-:Y:S02]  /*3da0*/  LEA.HI.X.SX32 R177, R177, R199, 0x1, P3 ;  /* 0x000000c7b1b17211 */ /* 0x000fe400018f0eff */
[-C--:B------:R-:W-:Y:S02]  /*3db0*/  IADD3 R176, P1, PT, R179, R196.reuse, RZ ;  /* 0x000000c4b3b07210 */ /* 0x080fe40007f3e0ff */
[----:B------:R-:W-:-:S02]  /*3dc0*/  IADD3 R178, P2, PT, R181, R196, RZ ;  /* 0x000000c4b5b27210 */ /* 0x000fc40007f5e0ff */
[-C--:B------:R-:W-:Y:S01]  /*3dd0*/  IADD3 R180, P3, PT, R183, R196.reuse, RZ ;  /* 0x000000c4b7b47210 */ /* 0x080fe20007f7e0ff */
[----:B------:R-:W-:Y:S01]  /*3de0*/  IMAD R191, R191, UR8, RZ ;  /* 0x00000008bfbf7c24 */ /* 0x000fe2000f8e02ff */
[-C--:B------:R-:W-:Y:S01]  /*3df0*/  LEA.HI.X.SX32 R179, R179, R199.reuse, 0x1, P1 ;  /* 0x000000c7b3b37211 */ /* 0x080fe200008f0eff */
        /* <DEDUP_REMOVED lines=8> */
[-C--:B------:R-:W-:Y:S02]  /*3e80*/  IADD3 R186, P3, PT, R189, R196.reuse, RZ ;  /* 0x000000c4bdba7210 */ /* 0x080fe40007f7e0ff */
[-C--:B------:R-:W-:Y:S02]  /*3e90*/  LEA.HI.X.SX32 R185, R185, R199.reuse, 0x1, P1 ;  /* 0x000000c7b9b97211 */ /* 0x080fe400008f0eff */
[-C--:B------:R-:W-:Y:S02]  /*3ea0*/  LEA.HI.X.SX32 R187, R187, R199.reuse, 0x1, P2 ;  /* 0x000000c7bbbb7211 */ /* 0x080fe400010f0eff */
[----:B------:R-:W-:Y:S02]  /*3eb0*/  LEA.HI.X.SX32 R189, R189, R199, 0x1, P3 ;  /* 0x000000c7bdbd7211 */ /* 0x000fe400018f0eff */
[-C--:B------:R-:W-:Y:S02]  /*3ec0*/  IADD3 R188, P1, PT, R191, R196.reuse, RZ ;  /* 0x000000c4bfbc7210 */ /* 0x080fe40007f3e0ff */
[----:B------:R-:W-:-:S02]  /*3ed0*/  IADD3 R190, P2, PT, R193, R196, RZ ;  /* 0x000000c4c1be7210 */ /* 0x000fc40007f5e0ff */
[-C--:B------:R-:W-:Y:S02]  /*3ee0*/  IADD3 R192, P3, PT, R195, R196.reuse, RZ ;  /* 0x000000c4c3c07210 */ /* 0x080fe40007f7e0ff */
[-C--:B------:R-:W-:Y:S02]  /*3ef0*/  IADD3 R194, P5, PT, R197, R196.reuse, RZ ;  /* 0x000000c4c5c27210 */ /* 0x080fe40007fbe0ff */
[----:B------:R-:W-:Y:S02]  /*3f00*/  IADD3 R196, P6, PT, R202, R196, RZ ;  /* 0x000000c4cac47210 */ /* 0x000fe40007fde0ff */
[-C--:B------:R-:W-:Y:S02]  /*3f10*/  LEA.HI.X.SX32 R191, R191, R199.reuse, 0x1, P1 ;  /* 0x000000c7bfbf7211 */ /* 0x080fe400008f0eff */
[-C--:B------:R-:W-:Y:S02]  /*3f20*/  LEA.HI.X.SX32 R193, R193, R199.reuse, 0x1, P2 ;  /* 0x000000c7c1c17211 */ /* 0x080fe400010f0eff */
[----:B------:R-:W-:-:S02]  /*3f30*/  LEA.HI.X.SX32 R195, R195, R199, 0x1, P3 ;  /* 0x000000c7c3c37211 */ /* 0x000fc400018f0eff */
[-C--:B------:R-:W-:Y:S01]  /*3f40*/  LEA.HI.X.SX32 R197, R197, R199.reuse, 0x1, P5 ;  /* 0x000000c7c5c57211 */ /* 0x080fe200028f0eff */
[----:B------:R-:W-:Y:S01]  /*3f50*/  @P0 IMAD.MOV.U32 R203, RZ, RZ, R169 ;  /* 0x000000ffffcb0224 */ /* 0x000fe200078e00a9 */
[----:B------:R-:W-:Y:S01]  /*3f60*/  LEA.HI.X.SX32 R199, R202, R199, 0x1, P6 ;  /* 0x000000c7cac77211 */ /* 0x000fe200030f0eff */
[----:B------:R-:W-:Y:S01]  /*3f70*/  @P0 IMAD.MOV.U32 R202, RZ, RZ, R166 ;  /* 0x000000ffffca0224 */ /* 0x000fe200078e00a6 */
[----:B------:R-:W-:Y:S02]  /*3f80*/  PRMT R219, RZ, 0x7610, R219 ;  /* 0x00007610ffdb7816 */ /* 0x000fe400000000db */
[----:B------:R-:W-:-:S04]  /*3f90*/  PRMT R217, RZ, 0x7610, R217 ;  /* 0x00007610ffd97816 */ /* 0x000fc800000000d9 */
[----:B------:R0:W3:Y:S01]  /*3fa0*/  @P0 LDG.E.U8 R219, desc[UR26][R202.64] ;  /* 0x0000001acadb0981 */ /* 0x0000e2000c1e1100 */
[----:B------:R-:W-:-:S04]  /*3fb0*/  @!UP2 UIADD3 UR4, UPT, UPT, -UR6, 0x100000, URZ ;  /* 0x001000000604a890 */ /* 0x000fc8000fffe1ff */
[----:B------:R-:W-:Y:S02]  /*3fc0*/  @!UP2 USHF.L.U32 UR5, UR4, 0xb, URZ ;  /* 0x0000000b0405a899 */ /* 0x000fe400080006ff */
[----:B------:R-:W-:Y:S01]  /*3fd0*/  @!UP2 USHF.L.U32 UR4, UR4, 0x1, URZ ;  /* 0x000000010404a899 */ /* 0x000fe200080006ff */
[----:B------:R-:W-:Y:S01]  /*3fe0*/  PRMT R215, RZ, 0x7610, R215 ;  /* 0x00007610ffd77816 */ /* 0x000fe200000000d7 */
[----:B0-----:R-:W-:Y:S02]  /*3ff0*/  @P0 IMAD.MOV.U32 R202, RZ, RZ, R170 ;  /* 0x000000ffffca0224 */ /* 0x001fe400078e00aa */
[----:B------:R-:W-:-:S05]  /*4000*/  @P0 IMAD.MOV.U32 R203, RZ, RZ, R173 ;  /* 0x000000ffffcb0224 */ /* 0x000fca00078e00ad */
[----:B------:R0:W3:Y:S01]  /*4010*/  @P0 LDG.E.U8 R217, desc[UR26][R202.64] ;  /* 0x0000001acad90981 */ /* 0x0000e2000c1e1100 */
[----:B------:R-:W-:Y:S01]  /*4020*/  VOTEU.ALL UP1, P4 ;  /* 0x0000000000ff7886 */ /* 0x000fe20002020000 */
[----:B------:R-:W-:-:S04]  /*4030*/  PRMT R213, RZ, 0x7610, R213 ;  /* 0x00007610ffd57816 */ /* 0x000fc800000000d5 */
[----:B------:R1:W1:Y:S01]  /*4040*/  @!UP1 SYNCS.EXCH.64 URZ, [UR13+0x4008], UR4 ;  /* 0x004008040dff95b2 */ /* 0x0002620008000100 */
[----:B0-----:R-:W-:Y:S02]  /*4050*/  @P0 IMAD.MOV.U32 R202, RZ, RZ, R174 ;  /* 0x000000ffffca0224 */ /* 0x001fe400078e00ae */
[----:B------:R-:W-:-:S05]  /*4060*/  @P0 IMAD.MOV.U32 R203, RZ, RZ, R177 ;  /* 0x000000ffffcb0224 */ /* 0x000fca00078e00b1 */
[----:B------:R0:W3:Y:S04]  /*4070*/  @P0 LDG.E.U8 R215, desc[UR26][R202.64] ;  /* 0x0000001acad70981 */ /* 0x0000e8000c1e1100 */
[----:B--2---:R2:W-:Y:S01]  /*4080*/  STS.U8 [R67+UR13], R211 ;  /* 0x000000d343007988 */ /* 0x0045e2000800000d */
[----:B0-----:R-:W-:Y:S02]  /*4090*/  @P0 IMAD.MOV.U32 R202, RZ, RZ, R178 ;  /* 0x000000ffffca0224 */ /* 0x001fe400078e00b2 */
[----:B------:R-:W-:Y:S01]  /*40a0*/  @P0 IMAD.MOV.U32 R203, RZ, RZ, R181 ;  /* 0x000000ffffcb0224 */ /* 0x000fe200078e00b5 */
[----:B--2---:R-:W-:-:S04]  /*40b0*/  PRMT R211, RZ, 0x7610, R211 ;  /* 0x00007610ffd37816 */ /* 0x004fc800000000d3 */
[----:B------:R0:W2:Y:S04]  /*40c0*/  @P0 LDG.E.U8 R213, desc[UR26][R202.64] ;  /* 0x0000001acad50981 */ /* 0x0000a8000c1e1100 */
[----:B------:R1:W-:Y:S01]  /*40d0*/  STS.U8 [R67+UR13+0x200], R209 ;  /* 0x000200d143007988 */ /* 0x0003e2000800000d */
[----:B0-----:R-:W-:Y:S02]  /*40e0*/  @P0 IMAD.MOV.U32 R202, RZ, RZ, R182 ;  /* 0x000000ffffca0224 */ /* 0x001fe400078e00b6 */
[----:B------:R-:W-:Y:S01]  /*40f0*/  @P0 IMAD.MOV.U32 R203, RZ, RZ, R185 ;  /* 0x000000ffffcb0224 */ /* 0x000fe200078e00b9 */
[----:B-1----:R-:W-:-:S04]  /*4100*/  PRMT R209, RZ, 0x7610, R209 ;  /* 0x00007610ffd17816 */ /* 0x002fc800000000d1 */
[----:B------:R0:W2:Y:S04]  /*4110*/  @P0 LDG.E.U8 R211, desc[UR26][R202.64] ;  /* 0x0000001acad30981 */ /* 0x0000a8000c1e1100 */
[----:B----4-:R1:W-:Y:S01]  /*4120*/  STS.U8 [R67+UR13+0x400], R207 ;  /* 0x000400cf43007988 */ /* 0x0103e2000800000d */
[----:B0-----:R-:W-:Y:S02]  /*4130*/  @P0 IMAD.MOV.U32 R202, RZ, RZ, R186 ;  /* 0x000000ffffca0224 */ /* 0x001fe400078e00ba */
[----:B------:R-:W-:Y:S01]  /*4140*/  @P0 IMAD.MOV.U32 R203, RZ, RZ, R189 ;  /* 0x000000ffffcb0224 */ /* 0x000fe200078e00bd */
[----:B-1----:R-:W-:-:S04]  /*4150*/  PRMT R207, RZ, 0x7610, R207 ;  /* 0x00007610ffcf7816 */ /* 0x002fc800000000cf */
[----:B------:R0:W4:Y:S04]  /*4160*/  @P0 LDG.E.U8 R209, desc[UR26][R202.64] ;  /* 0x0000001acad10981 */ /* 0x000128000c1e1100 */
[----:B-----5:R1:W-:Y:S01]  /*4170*/  STS.U8 [R67+UR13+0x600], R205 ;  /* 0x000600cd43007988 */ /* 0x0203e2000800000d */
[----:B0-----:R-:W-:Y:S02]  /*4180*/  @P0 IMAD.MOV.U32 R202, RZ, RZ, R190 ;  /* 0x000000ffffca0224 */ /* 0x001fe400078e00be */
[----:B------:R-:W-:Y:S01]  /*4190*/  @P0 IMAD.MOV.U32 R203, RZ, RZ, R193 ;  /* 0x000000ffffcb0224 */ /* 0x000fe200078e00c1 */
[----:B-1----:R-:W-:-:S04]  /*41a0*/  PRMT R205, RZ, 0x7610, R205 ;  /* 0x00007610ffcd7816 */ /* 0x002fc800000000cd */
[----:B------:R0:W5:Y:S04]  /*41b0*/  @P0 LDG.E.U8 R207, desc[UR26][R202.64] ;  /* 0x0000001acacf0981 */ /* 0x000168000c1e1100 */
[----:B------:R1:W-:Y:S01]  /*41c0*/  STS.U8 [R67+UR13+0xa00], R216 ;  /* 0x000a00d843007988 */ /* 0x0003e2000800000d */
[----:B0-----:R-:W-:Y:S02]  /*41d0*/  @P0 IMAD.MOV.U32 R202, RZ, RZ, R194 ;  /* 0x000000ffffca0224 */ /* 0x001fe400078e00c2 */
[----:B------:R-:W-:Y:S01]  /*41e0*/  @P0 IMAD.MOV.U32 R203, RZ, RZ, R197 ;  /* 0x000000ffffcb0224 */ /* 0x000fe200078e00c5 */
[----:B-1----:R-:W-:-:S04]  /*41f0*/  PRMT R216, RZ, 0x7610, R216 ;  /* 0x00007610ffd87816 */ /* 0x002fc800000000d8 */
[----:B------:R0:W2:Y:S04]  /*4200*/  @P0 LDG.E.U8 R205, desc[UR26][R202.64] ;  /* 0x0000001acacd0981 */ /* 0x0000a8000c1e1100 */
        /* <DEDUP_REMOVED lines=8> */
[----:B------:R0:W-:Y:S01]  /*4290*/  STS.U8 [R67+UR13+0xe00], R212 ;  /* 0x000e00d443007988 */ /* 0x0001e2000800000d */
[----:B-1----:R-:W-:-:S03]  /*42a0*/  LOP3.LUT R198, R67, 0x10, RZ, 0x3c, !PT ;  /* 0x0000001043c67812 */ /* 0x002fc600078e3cff */
[----:B------:R1:W2:Y:S01]  /*42b0*/  @P0 LDG.E.U8 R214, desc[UR26][R202.64] ;  /* 0x0000001acad60981 */ /* 0x0002a2000c1e1100 */
[----:B0-----:R-:W-:Y:S01]  /*42c0*/  PRMT R212, RZ, 0x7610, R212 ;  /* 0x00007610ffd47816 */ /* 0x001fe200000000d4 */
[----:B-1----:R-:W-:Y:S02]  /*42d0*/  @P0 IMAD.MOV.U32 R202, RZ, RZ, R176 ;  /* 0x000000ffffca0224 */ /* 0x002fe400078e00b0 */
[----:B------:R-:W-:Y:S01]  /*42e0*/  @P0 IMAD.MOV.U32 R203, RZ, RZ, R179 ;  /* 0x000000ffffcb0224 */ /* 0x000fe200078e00b3 */
[----:B------:R0:W-:Y:S04]  /*42f0*/  STS.U8 [R198+UR13+0x80], R210 ;  /* 0x000080d2c6007988 */ /* 0x0001e8000800000d */
[----:B------:R1:W2:Y:S01]  /*4300*/  @P0 LDG.E.U8 R212, desc[UR26][R202.64] ;  /* 0x0000001acad40981 */ /* 0x0002a2000c1e1100 */
[----:B0-----:R-:W-:Y:S01]  /*4310*/  PRMT R210, RZ, 0x7610, R210 ;  /* 0x00007610ffd27816 */ /* 0x001fe200000000d2 */
[----:B-1----:R-:W-:-:S02]  /*4320*/  @P0 IMAD.MOV.U32 R202, RZ, RZ, R180 ;  /* 0x000000ffffca0224 */ /* 0x002fc400078e00b4 */
[----:B------:R-:W-:Y:S01]  /*4330*/  @P0 IMAD.MOV.U32 R203, RZ, RZ, R183 ;  /* 0x000000ffffcb0224 */ /* 0x000fe200078e00b7 */
[----:B------:R0:W-:Y:S04]  /*4340*/  STS.U8 [R198+UR13+0x280], R208 ;  /* 0x000280d0c6007988 */ /* 0x0001e8000800000d */
        /* <DEDUP_REMOVED lines=9> */
[----:B------:R0:W-:Y:S01]  /*43e0*/  STS.U8 [R198+UR13+0x680], R248 ;  /* 0x000680f8c6007988 */ /* 0x0001e2000800000d */
[----:B------:R-:W-:-:S03]  /*43f0*/  PRMT R226, RZ, 0x7610, R226 ;  /* 0x00007610ffe27816 */ /* 0x000fc600000000e2 */
[----:B------:R1:W2:Y:S01]  /*4400*/  @P0 LDG.E.U8 R206, desc[UR26][R202.64] ;  /* 0x0000001acace0981 */ /* 0x0002a2000c1e1100 */
[----:B------:R-:W-:Y:S02]  /*4410*/  PRMT R224, RZ, 0x7610, R224 ;  /* 0x00007610ffe07816 */ /* 0x000fe400000000e0 */
[----:B------:R-:W-:Y:S02]  /*4420*/  PRMT R222, RZ, 0x7610, R222 ;  /* 0x00007610ffde7816 */ /* 0x000fe400000000de */
[----:B------:R-:W-:Y:S02]  /*4430*/  PRMT R220, RZ, 0x7610, R220 ;  /* 0x00007610ffdc7816 */ /* 0x000fe400000000dc */
[----:B------:R-:W-:Y:S01]  /*4440*/  PRMT R218, RZ, 0x7610, R218 ;  /* 0x00007610ffda7816 */ /* 0x000fe200000000da */
[----:B------:R1:W-:Y:S01]  /*4450*/  STS.U8 [R198+UR13+0xa80], R252 ;  /* 0x000a80fcc6007988 */ /* 0x0003e2000800000d */
[----:B0-----:R-:W-:Y:S01]  /*4460*/  PRMT R248, RZ, 0x7610, R248 ;  /* 0x00007610fff87816 */ /* 0x001fe200000000f8 */
[----:B-1----:R-:W-:-:S02]  /*4470*/  @P0 IMAD.MOV.U32 R202, RZ, RZ, R192 ;  /* 0x000000ffffca0224 */ /* 0x002fc400078e00c0 */
[----:B------:R-:W-:Y:S01]  /*4480*/  @P0 IMAD.MOV.U32 R203, RZ, RZ, R195 ;  /* 0x000000ffffcb0224 */ /* 0x000fe200078e00c3 */
[----:B------:R-:W-:Y:S01]  /*4490*/  PRMT R235, RZ, 0x7610, R235 ;  /* 0x00007610ffeb7816 */ /* 0x000fe200000000eb */
[----:B------:R-:W2:Y:S01]  /*44a0*/  @P0 LDG.E.U8 R226, desc[UR26][R68.64] ;  /* 0x0000001a44e20981 */ /* 0x000ea2000c1e1100 */
[----:B------:R-:W-:-:S03]  /*44b0*/  PRMT R233, RZ, 0x7610, R233 ;  /* 0x00007610ffe97816 */ /* 0x000fc600000000e9 */
[----:B------:R0:W4:Y:S01]  /*44c0*/  @P0 LDG.E.U8 R248, desc[UR26][R202.64] ;  /* 0x0000001acaf80981 */ /* 0x000122000c1e1100 */
[----:B------:R-:W-:-:S03]  /*44d0*/  PRMT R252, RZ, 0x7610, R252 ;  /* 0x00007610fffc7816 */ /* 0x000fc600000000fc */
[----:B------:R-:W4:Y:S04]  /*44e0*/  @P0 LDG.E.U8 R224, desc[UR26][R76.64] ;  /* 0x0000001a4ce00981 */ /* 0x000f28000c1e1100 */
[----:B------:R-:W5:Y:S01]  /*44f0*/  @P0 LDG.E.U8 R222, desc[UR26][R84.64] ;  /* 0x0000001a54de0981 */ /* 0x000f62000c1e1100 */
[----:B0-----:R-:W-:Y:S02]  /*4500*/  @P0 IMAD.MOV.U32 R202, RZ, RZ, R196 ;  /* 0x000000ffffca0224 */ /* 0x001fe400078e00c4 */
[----:B------:R-:W-:Y:S01]  /*4510*/  @P0 IMAD.MOV.U32 R203, RZ, RZ, R199 ;  /* 0x000000ffffcb0224 */ /* 0x000fe200078e00c7 */
[----:B------:R-:W5:Y:S04]  /*4520*/  @P0 LDG.E.U8 R220, desc[UR26][R92.64] ;  /* 0x0000001a5cdc0981 */ /* 0x000f68000c1e1100 */
[----:B------:R-:W5:Y:S04]  /*4530*/  @P0 LDG.E.U8 R218, desc[UR26][R100.64] ;  /* 0x0000001a64da0981 */ /* 0x000f68000c1e1100 */
[----:B------:R-:W5:Y:S04]  /*4540*/  @P0 LDG.E.U8 R235, desc[UR26][R108.64] ;  /* 0x0000001a6ceb0981 */ /* 0x000f68000c1e1100 */
[----:B------:R-:W5:Y:S04]  /*4550*/  @P0 LDG.E.U8 R233, desc[UR26][R114.64] ;  /* 0x0000001a72e90981 */ /* 0x000f68000c1e1100 */
[----:B------:R-:W5:Y:S04]  /*4560*/  @P0 LDG.E.U8 R252, desc[UR26][R202.64] ;  /* 0x0000001acafc0981 */ /* 0x000f68000c1e1100 */
[----:B------:R0:W-:Y:S04]  /*4570*/  STS.U8 [R198+UR13+0x880], R200 ;  /* 0x000880c8c6007988 */ /* 0x0001e8000800000d */
[----:B------:R-:W-:Y:S01]  /*4580*/  STS.U8 [R198+UR13+0xc80], R250 ;  /* 0x000c80fac6007988 */ /* 0x000fe2000800000d */
[----:B0-----:R-:W-:-:S03]  /*4590*/  LOP3.LUT R200, R67, 0x20, RZ, 0x3c, !PT ;  /* 0x0000002043c87812 */ /* 0x001fc600078e3cff */
[----:B------:R-:W-:Y:S04]  /*45a0*/  STS.U8 [R198+UR13+0xe80], R251 ;  /* 0x000e80fbc6007988 */ /* 0x000fe8000800000d */
[----:B------:R0:W-:Y:S04]  /*45b0*/  STS.U8 [R200+UR13+0x100], R201 ;  /* 0x000100c9c8007988 */ /* 0x0001e8000800000d */
[----:B------:R1:W-:Y:S01]  /*45c0*/  STS.U8 [R200+UR13+0x300], R237 ;  /* 0x000300edc8007988 */ /* 0x0003e2000800000d */
[----:B0-----:R-:W-:-:S03]  /*45d0*/  LOP3.LUT R201, R67, 0x30, RZ, 0x3c, !PT ;  /* 0x0000003043c97812 */ /* 0x001fc600078e3cff */
[----:B------:R1:W-:Y:S04]  /*45e0*/  STS.U8 [R200+UR13+0x500], R239 ;  /* 0x000500efc8007988 */ /* 0x0003e8000800000d */
        /* <DEDUP_REMOVED lines=12> */
[----:B---3--:R1:W-:Y:S04]  /*46b0*/  STS.U8 [R201+UR13+0xd80], R234 ;  /* 0x000d80eac9007988 */ /* 0x0083e8000800000d */
[----:B------:R1:W-:Y:S04]  /*46c0*/  STS.U8 [R67+UR13+0x1000], R232 ;  /* 0x001000e843007988 */ /* 0x0003e8000800000d */
[----:B------:R1:W-:Y:S04]  /*46d0*/  STS.U8 [R67+UR13+0x1200], R230 ;  /* 0x001200e643007988 */ /* 0x0003e8000800000d */
[----:B------:R1:W-:Y:S01]  /*46e0*/  STS.U8 [R67+UR13+0x1400], R228 ;  /* 0x001400e443007988 */ /* 0x0003e2000800000d */
[----:B------:R-:W-:-:S04]  /*46f0*/  UISETP.NE.U32.AND UP1, UPT, UR7, URZ, UPT ;  /* 0x000000ff0700728c */ /* 0x000fc8000bf25070 */
[----:B------:R-:W-:Y:S02]  /*4700*/  UISETP.LT.OR UP2, UPT, UR31, 0x40, UP1 ;  /* 0x000000401f00788c */ /* 0x000fe40008f41670 */
[----:B------:R-:W-:Y:S01]  /*4710*/  UISETP.GE.AND UP3, UPT, UR31, 0x80, UPT ;  /* 0x000000801f00788c */ /* 0x000fe2000bf66270 */
[----:B--2---:R1:W-:Y:S04]  /*4720*/  STS.U8 [R67+UR13+0x1600], R226 ;  /* 0x001600e243007988 */ /* 0x0043e8000800000d */
[----:B----4-:R1:W-:Y:S04]  /*4730*/  STS.U8 [R67+UR13+0x1800], R224 ;  /* 0x001800e043007988 */ /* 0x0103e8000800000d */
[----:B-----5:R1:W-:Y:S04]  /*4740*/  STS.U8 [R67+UR13+0x1a00], R222 ;  /* 0x001a00de43007988 */ /* 0x0203e8000800000d */
        /* <DEDUP_REMOVED lines=25> */
[----:B------:R1:W-:Y:S01]  /*48e0*/  STS.U8 [R201+UR13+0x1f80], R252 ;  /* 0x001f80fcc9007988 */ /* 0x0003e2000800000d */
[----:B------:R0:W-:Y:S06]  /*48f0*/  MEMBAR.ALL.CTA ;  /* 0x0000000000007992 */ /* 0x0001ec0000008000 */
[----:B0-----:R-:W0:Y:S02]  /*4900*/  FENCE.VIEW.ASYNC.S ;  /* 0x00000000000073c6 */ /* 0x001e240000000000 */
[----:B0-----:R-:W-:Y:S06]  /*4910*/  BAR.SYNC.DEFER_BLOCKING 0x0 ;  /* 0x0000000000007b1d */ /* 0x001fec0000010000 */
[----:B------:R-:W-:Y:S05]  /*4920*/  BRA.U UP2, `(.L_x_6) ;  /* 0x0000000102687547 */ /* 0x000fea000b800000 */
[----:B------:R-:W-:Y:S02]  /*4930*/  UIADD3 UR4, UPT, UPT, UR13, 0x1000, URZ ;  /* 0x000010000d047890 */ /* 0x000fe4000fffe0ff */
[----:B------:R-:W-:Y:S02]  /*4940*/  USHF.R.U32.HI UR6, URZ, 0x4, UR13 ;  /* 0x00000004ff067899 */ /* 0x000fe4000801160d */
[----:B------:R-:W-:Y:S02]  /*4950*/  USHF.R.U32.HI UR4, URZ, 0x4, UR4 ;  /* 0x00000004ff047899 */ /* 0x000fe40008011604 */
[----:B------:R-:W-:Y:S02]  /*4960*/  USGXT.U32 UR6, UR6, 0xe ;  /* 0x0000000e0606789a */ /* 0x000fe40008000000 */
[----:B------:R-:W-:Y:S01]  /*4970*/  USGXT.U32 UR8, UR4, 0xe ;  /* 0x0000000e0408789a */ /* 0x000fe20008000000 */
[----:B------:R-:W-:Y:S01]  /*4980*/  UMOV UR10, 0xffffff80 ;  /* 0xffffff80000a7882 */ /* 0x000fe20000000000 */
[----:B------:R-:W-:Y:S01]  /*4990*/  UMOV UR11, 0x7fffbfdf ;  /* 0x7fffbfdf000b7882 */ /* 0x000fe20000000000 */
[----:B------:R-:W-:Y:S01]  /*49a0*/  UMOV UR16, 0xfffffffe ;  /* 0xfffffffe00107882 */ /* 0x000fe20000000000 */
[----:B------:R-:W-:Y:S01]  /*49b0*/  UMOV UR17, 0x7fffbfdf ;  /* 0x7fffbfdf00117882 */ /* 0x000fe20000000000 */
[----:B------:R-:W-:Y:S01]  /*49c0*/  UMOV UR7, URZ ;  /* 0x000000ff00077c82 */ /* 0x000fe20008000000 */
[----:B------:R-:W-:Y:S01]  /*49d0*/  UMOV UR9, URZ ;  /* 0x000000ff00097c82 */ /* 0x000fe20008000000 */
[----:B------:R-:W-:-:S02]  /*49e0*/  UIADD3.64 UR10, UPT, UPT, UR6, -UR10, URZ ;  /* 0x8000000a060a7297 */ /* 0x000fc4000fffe0ff */
[----:B------:R-:W-:Y:S01]  /*49f0*/  UIADD3.64 UR16, UPT, UPT, UR8, -UR16, URZ ;  /* 0x8000001008107297 */ /* 0x000fe2000fffe0ff */
[----:B------:R-:W-:Y:S01]  /*4a00*/  UMOV UR18, 0x0 ;  /* 0x0000000000127882 */ /* 0x000fe20000000000 */
[----:B------:R-:W-:Y:S01]  /*4a10*/  UMOV UR19, 0x4108010 ;  /* 0x0410801000137882 */ /* 0x000fe20000000000 */
[----:B------:R-:W-:Y:S01]  /*4a20*/  UMOV UR4, UR15 ;  /* 0x0000000f00047c82 */ /* 0x000fe20008000000 */
[----:B------:R-:W-:Y:S01]  /*4a30*/  UMOV UR5, URZ ;  /* 0x000000ff00057c82 */ /* 0x000fe20008000000 */
[----:B------:R-:W-:Y:S01]  /*4a40*/  UMOV UR7, 0x80004020 ;  /* 0x8000402000077882 */ /* 0x000fe20000000000 */
[----:B------:R-:W-:Y:S01]  /*4a50*/  UMOV UR9, 0x80004020 ;  /* 0x8000402000097882 */ /* 0x000fe20000000000 */
[----:B------:R-:W-:Y:S01]  /*4a60*/  UMOV UR20, 0x0 ;  /* 0x0000000000147882 */ /* 0x000fe20000000000 */
[----:B------:R-:W-:Y:S01]  /*4a70*/  UMOV UR21, 0x4108010 ;  /* 0x0410801000157882 */ /* 0x000fe20000000000 */
[----:B------:R-:W-:Y:S01]  /*4a80*/  UMOV UR4, UR4 ;  /* 0x0000000400047c82 */ /* 0x000fe20008000000 */
[----:B------:R0:W-:Y:S01]  /*4a90*/  UTCQMMA gdesc[UR6], gdesc[UR8], tmem[UR12], tmem[UR18], idesc[UR19], !UPT ;  /* 0x00ff1208060075ea */ /* 0x0001e2000f80030c */
[----:B------:R0:W-:Y:S01]  /*4aa0*/  UTCQMMA gdesc[UR10], gdesc[UR16], tmem[UR12], tmem[UR20], idesc[UR21], UPT ;  /* 0x00ff14100a0075ea */ /* 0x0001e2000b80030c */
[----:B------:R0:W-:Y:S01]  /*4ab0*/  UTCBAR [UR4], URZ ;  /* 0x000000ff040073e9 */ /* 0x0001e200080000ff */
[----:B------:R-:W-:Y:S01]  /*4ac0*/  NOP ;  /* 0x0000000000007918 */ /* 0x000fe20000000000 */
.L_x_6:
[----:B0-----:R-:W-:Y:S01]  /*4ad0*/  UMOV UR4, URZ ;  /* 0x000000ff00047c82 */ /* 0x001fe20008000000 */
[----:B------:R-:W-:Y:S05]  /*4ae0*/  BRA.U !UP3, `(.L_x_7) ;  /* 0x0000001d0bac7547 */ /* 0x000fea000b800000 */
[----:B------:R-:W-:Y:S01]  /*4af0*/  USHF.R.S32.HI UR4, URZ, 0x1f, UR31 ;  /* 0x0000001fff047899 */ /* 0x000fe2000801141f */
[----:B------:R-:W-:Y:S01]  /*4b00*/  IMAD.SHL.U32 R203, R126, 0x40, RZ ;  /* 0x000000407ecb7824 */ /* 0x000fe200078e00ff */
[----:B------:R-:W-:Y:S01]  /*4b10*/  UIADD3 UR5, UPT, UPT, UR13, 0x2000, URZ ;  /* 0x000020000d057890 */ /* 0x000fe2000fffe0ff */
[----:B-1----:R-:W-:Y:S01]  /*4b20*/  IMAD.SHL.U32 R205, R127, 0x40, RZ ;  /* 0x000000407fcd7824 */ /* 0x002fe200078e00ff */
[----:B------:R-:W-:Y:S01]  /*4b30*/  ULEA.HI UR4, UR4, UR31, URZ, 0x6 ;  /* 0x0000001f04047291 */ /* 0x000fe2000f8f30ff */
[----:B------:R-:W-:Y:S01]  /*4b40*/  IMAD.MOV.U32 R126, RZ, RZ, RZ ;  /* 0x000000ffff7e7224 */ /* 0x000fe200078e00ff */
[----:B------:R-:W-:Y:S01]  /*4b50*/  UIADD3 UR6, UPT, UPT, UR13, 0x3000, URZ ;  /* 0x000030000d067890 */ /* 0x000fe2000fffe0ff */
[----:B------:R-:W-:Y:S01]  /*4b60*/  SHF.R.S32.HI R202, RZ, 0x1f, R203 ;  /* 0x0000001fffca7819 */ /* 0x000fe200000114cb */
[----:B------:R-:W-:Y:S01]  /*4b70*/  USHF.R.S32.HI UR4, URZ, 0x6, UR4 ;  /* 0x00000006ff047899 */ /* 0x000fe20008011404 */
[----:B------:R-:W-:Y:S01]  /*4b80*/  SHF.R.S32.HI R204, RZ, 0x1f, R205 ;  /* 0x0000001fffcc7819 */ /* 0x000fe200000114cd */
[----:B------:R-:W-:-:S02]  /*4b90*/  USHF.R.U32.HI UR5, URZ, 0x4, UR5 ;  /* 0x00000004ff057899 */ /* 0x000fc40008011605 */
[----:B------:R-:W-:Y:S02]  /*4ba0*/  USHF.R.U32.HI UR8, URZ, 0x4, UR6 ;  /* 0x00000004ff087899 */ /* 0x000fe40008011606 */
[----:B------:R-:W-:Y:S02]  /*4bb0*/  UISETP.LT.AND UP2, UPT, UR4, 0x2, UPT ;  /* 0x000000020400788c */ /* 0x000fe4000bf41270 */
[----:B------:R-:W-:Y:S02]  /*4bc0*/  USGXT.U32 UR6, UR5, 0xe ;  /* 0x0000000e0506789a */ /* 0x000fe40008000000 */
[----:B------:R-:W-:Y:S02]  /*4bd0*/  USGXT.U32 UR8, UR8, 0xe ;  /* 0x0000000e0808789a */ /* 0x000fe40008000000 */
[----:B------:R-:W-:Y:S01]  /*4be0*/  USEL UR4, UR4, 0x2, !UP2 ;  /* 0x0000000204047887 */ /* 0x000fe2000d000000 */
[----:B------:R-:W-:Y:S01]  /*4bf0*/  UMOV UR16, 0xffffff80 ;  /* 0xffffff8000107882 */ /* 0x000fe20000000000 */
[----:B------:R-:W-:Y:S01]  /*4c00*/  UMOV UR17, 0x7fffbfdf ;  /* 0x7fffbfdf00117882 */ /* 0x000fe20000000000 */
[----:B------:R-:W-:Y:S01]  /*4c10*/  UMOV UR18, 0xfffffffe ;  /* 0xfffffffe00127882 */ /* 0x000fe20000000000 */
[----:B------:R-:W-:Y:S01]  /*4c20*/  UMOV UR19, 0x7fffbfdf ;  /* 0x7fffbfdf00137882 */ /* 0x000fe20000000000 */
[----:B------:R-:W-:Y:S01]  /*4c30*/  UMOV UR7, URZ ;  /* 0x000000ff00077c82 */ /* 0x000fe20008000000 */
[----:B------:R-:W-:Y:S01]  /*4c40*/  UMOV UR9, URZ ;  /* 0x000000ff00097c82 */ /* 0x000fe20008000000 */
[----:B------:R-:W-:-:S02]  /*4c50*/  UIADD3 UR29, UPT, UPT, UR29, -0x40, URZ ;  /* 0xffffffc01d1d7890 */ /* 0x000fc4000fffe0ff */
[----:B------:R-:W-:Y:S02]  /*4c60*/  UIADD3.64 UR16, UPT, UPT, UR6, -UR16, URZ ;  /* 0x8000001006107297 */ /* 0x000fe4000fffe0ff */
[----:B------:R-:W-:Y:S02]  /*4c70*/  UIADD3.64 UR18, UPT, UPT, UR8, -UR18, URZ ;  /* 0x8000001208127297 */ /* 0x000fe4000fffe0ff */
[----:B------:R-:W-:Y:S01]  /*4c80*/  UIADD3 UR28, UPT, UPT, UR4, -0x1, URZ ;  /* 0xffffffff041c7890 */ /* 0x000fe2000fffe0ff */
[----:B------:R-:W-:Y:S01]  /*4c90*/  UMOV UR30, 0x1 ;  /* 0x00000001001e7882 */ /* 0x000fe20000000000 */
[----:B------:R-:W-:-:S10]  /*4ca0*/  UMOV UR5, URZ ;  /* 0x000000ff00057c82 */ /* 0x000fd40008000000 */
.L_x_10:
[C---:B------:R-:W-:Y:S01]  /*4cb0*/  IADD3 R100, P2, PT, R205.reuse, R100, RZ ;  /* 0x00000064cd647210 */ /* 0x040fe20007f5e0ff */
[----:B------:R-:W-:Y:S01]  /*4cc0*/  IMAD.U32 R126, R126, -0x80000000, RZ ;  /* 0x800000007e7e7824 */ /* 0x000fe200078e00ff */
[C---:B------:R-:W-:Y:S02]  /*4cd0*/  IADD3 R164, P1, PT, R205.reuse, R164, RZ ;  /* 0x000000a4cda47210 */ /* 0x040fe40007f3e0ff */
[C---:B------:R-:W-:Y:S01]  /*4ce0*/  IADD3 R196, P6, PT, R205.reuse, R196, RZ ;  /* 0x000000c4cdc47210 */ /* 0x040fe20007fde0ff */
[C---:B------:R-:W-:Y:S01]  /*4cf0*/  IMAD.X R101, R204.reuse, 0x1, R101, P2 ;  /* 0x00000001cc657824 */ /* 0x040fe200010e0665 */
        /* <DEDUP_REMOVED lines=22> */
[----:B------:R-:W-:Y:S01]  /*4e60*/  IADD3 R84, P5, PT, R205, R84, RZ ;  /* 0x00000054cd547210 */ /* 0x000fe20007fbe0ff */
[C---:B------:R-:W-:Y:S01]  /*4e70*/  IMAD.X R9, R204.reuse, 0x1, R9, P2 ;  /* 0x00000001cc097824 */ /* 0x040fe200010e0609 */
[----:B------:R-:W-:Y:S01]  /*4e80*/  IADD3 R128, P2, PT, R203, R128, RZ ;  /* 0x00000080cb807210 */ /* 0x000fe20007f5e0ff */
[C---:B------:R-:W-:Y:S01]  /*4e90*/  IMAD.X R163, R204.reuse, 0x1, R163, P3 ;  /* 0x00000001cca37824 */ /* 0x040fe200018e06a3 */
[C---:B------:R-:W-:Y:S01]  /*4ea0*/  IADD3 R152, P1, PT, R205.reuse, R152, RZ ;  /* 0x00000098cd987210 */ /* 0x040fe20007f3e0ff */
[----:B------:R-:W-:Y:S01]  /*4eb0*/  IMAD.X R85, R204, 0x1, R85, P5 ;  /* 0x00000001cc557824 */ /* 0x000fe200028e0655 */
[----:B------:R-:W-:Y:S01]  /*4ec0*/  IADD3 R184, P6, PT, R205, R184, RZ ;  /* 0x000000b8cdb87210 */ /* 0x000fe20007fde0ff */
[----:B------:R-:W-:Y:S01]  /*4ed0*/  IMAD.X R133, R202, 0x1, R133, P2 ;  /* 0x00000001ca857824 */ /* 0x000fe200010e0685 */
        /* <DEDUP_REMOVED lines=10> */
[C---:B------:R-:W-:Y:S01]  /*4f80*/  IADD3 R176, P1, PT, R205.reuse, R176, RZ ;  /* 0x000000b0cdb07210 */ /* 0x040fe20007f3e0ff */
[----:B------:R-:W-:Y:S01]  /*4f90*/  IMAD.X R121, R202, 0x1, R121, P2 ;  /* 0x00000001ca797824 */ /* 0x000fe200010e0679 */
        /* <DEDUP_REMOVED lines=14> */
[----:B0-----:R-:W0:Y:S01]  /*5080*/  SYNCS.PHASECHK.TRANS64.TRYWAIT P2, [UR15], R126 ;  /* 0x0000007eff0075a7 */ /* 0x001e22000804110f */
        /* <DEDUP_REMOVED lines=10> */
[C---:B------:R-:W-:Y:S01]  /*5130*/  IADD3 R98, P3, PT, R203.reuse, R98, RZ ;  /* 0x00000062cb627210 */ /* 0x040fe20007f7e0ff */
[C---:B------:R-:W-:Y:S01]  /*5140*/  IMAD.X R109, R204.reuse, 0x1, R109, P6 ;  /* 0x00000001cc6d7824 */ /* 0x040fe200030e066d */
        /* <DEDUP_REMOVED lines=54> */
[----:B------:R-:W-:Y:S01]  /*54b0*/  ISETP.GE.AND P6, PT, R5, UR29, PT ;  /* 0x0000001d05007c0c */ /* 0x000fe2000bfc6270 */
[----:B------:R-:W-:Y:S01]  /*54c0*/  IMAD.X R71, R202, 0x1, R71, P5 ;  /* 0x00000001ca477824 */ /* 0x000fe200028e0647 */
[----:B------:R-:W-:Y:S01]  /*54d0*/  ISETP.GE.AND P0, PT, R12, UR29, PT ;  /* 0x0000001d0c007c0c */ /* 0x000fe2000bf06270 */
[----:B------:R-:W-:Y:S01]  /*54e0*/  IMAD.X R15, R202, 0x1, R15, P1 ;  /* 0x00000001ca0f7824 */ /* 0x000fe200008e060f */
[----:B------:R-:W-:Y:S01]  /*54f0*/  PRMT R229, RZ, 0x7610, R229 ;  /* 0x00007610ffe57816 */ /* 0x000fe200000000e5 */
[----:B0-----:R-:W-:Y:S10]  /*5500*/  @!P2 BRA `(.L_x_8) ;  /* 0x0000002800bca947 */ /* 0x001ff40003800000 */
.L_x_16:
[----:B------:R-:W-:Y:S01]  /*5510*/  ISETP.GE.AND P1, PT, R13, UR29, PT ;  /* 0x0000001d0d007c0c */ /* 0x000fe2000bf26270 */
[----:B------:R-:W2:Y:S01]  /*5520*/  @!P6 LDG.E.U8 R229, desc[UR26][R14.64] ;  /* 0x0000001a0ee5e981 */ /* 0x000ea2000c1e1100 */
[----:B------:R-:W-:Y:S02]  /*5530*/  PRMT R231, RZ, 0x7610, R231 ;  /* 0x00007610ffe77816 */ /* 0x000fe400000000e7 */
[----:B------:R-:W-:Y:S02]  /*5540*/  ISETP.GE.AND P2, PT, R21, UR29, PT ;  /* 0x0000001d15007c0c */ /* 0x000fe4000bf46270 */
[----:B------:R-:W-:Y:S02]  /*5550*/  PRMT R233, RZ, 0x7610, R233 ;  /* 0x00007610ffe97816 */ /* 0x000fe400000000e9 */
[----:B------:R-:W3:Y:S01]  /*5560*/  @!P0 LDG.E.U8 R231, desc[UR26][R16.64] ;  /* 0x0000001a10e78981 */ /* 0x000ee2000c1e1100 */
[----:B------:R-:W-:Y:S02]  /*5570*/  ISETP.GE.AND P0, PT, R20, UR29, PT ;  /* 0x0000001d14007c0c */ /* 0x000fe4000bf06270 */
[----:B------:R-:W-:-:S02]  /*5580*/  PRMT R235, RZ, 0x7610, R235 ;  /* 0x00007610ffeb7816 */ /* 0x000fc400000000eb */
[----:B------:R-:W4:Y:S01]  /*5590*/  @!P1 LDG.E.U8 R233, desc[UR26][R18.64] ;  /* 0x0000001a12e99981 */ /* 0x000f22000c1e1100 */
[----:B------:R-:W-:Y:S02]  /*55a0*/  ISETP.GE.AND P1, PT, R25, UR29, PT ;  /* 0x0000001d19007c0c */ /* 0x000fe4000bf26270 */
[----:B------:R-:W-:Y:S01]  /*55b0*/  PRMT R237, RZ, 0x7610, R237 ;  /* 0x00007610ffed7816 */ /* 0x000fe200000000ed */
[----:B------:R-:W-:Y:S02]  /*55c0*/  @!P2 IMAD.MOV.U32 R126, RZ, RZ, R24 ;  /* 0x000000ffff7ea224 */ /* 0x000fe400078e0018 */
[----:B------:R-:W-:-:S03]  /*55d0*/  @!P2 IMAD.MOV.U32 R127, RZ, RZ, R27 ;  /* 0x000000ffff7fa224 */ /* 0x000fc600078e001b */
[----:B------:R-:W5:Y:S01]  /*55e0*/  @!P0 LDG.E.U8 R235, desc[UR26][R22.64] ;  /* 0x0000001a16eb8981 */ /* 0x000f62000c1e1100 */
[----:B------:R-:W-:-:S03]  /*55f0*/  PRMT R239, RZ, 0x7610, R239 ;  /* 0x00007610ffef7816 */ /* 0x000fc600000000ef */
[----:B------:R0:W2:Y:S01]  /*5600*/  @!P2 LDG.E.U8 R237, desc[UR26][R126.64] ;  /* 0x0000001a7eeda981 */ /* 0x0000a2000c1e1100 */
[----:B------:R-:W-:Y:S02]  /*5610*/  ISETP.GE.AND P2, PT, R28, UR29, PT ;  /* 0x0000001d1c007c0c */ /* 0x000fe4000bf46270 */
[----:B------:R-:W-:Y:S02]  /*5620*/  ISETP.GE.AND P3, PT, R32, UR29, PT ;  /* 0x0000001d20007c0c */ /* 0x000fe4000bf66270 */
[----:B------:R-:W-:Y:S01]  /*5630*/  PRMT R241, RZ, 0x7610, R241 ;  /* 0x00007610fff17816 */ /* 0x000fe200000000f1 */
[----:B0-----:R-:W-:Y:S02]  /*5640*/  @!P1 IMAD.MOV.U32 R126, RZ, RZ, R26 ;  /* 0x000000ffff7e9224 */ /* 0x001fe400078e001a */
[----:B------:R-:W-:Y:S01]  /*5650*/  @!P1 IMAD.MOV.U32 R127, RZ, RZ, R29 ;  /* 0x000000ffff7f9224 */ /* 0x000fe200078e001d */
[----:B------:R-:W-:-:S05]  /*5660*/  ISETP.GE.AND P0, PT, R33, UR29, PT ;  /* 0x0000001d21007c0c */ /* 0x000fca000bf06270 */
[----:B------:R-:W2:Y:S04]  /*5670*/  @!P2 LDG.E.U8 R241, desc[UR26][R30.64] ;  /* 0x0000001a1ef1a981 */ /* 0x000ea8000c1e1100 */
[----:B------:R0:W2:Y:S01]  /*5680*/  @!P1 LDG.E.U8 R239, desc[UR26][R126.64] ;  /* 0x0000001a7eef9981 */ /* 0x0000a2000c1e1100 */
[----:B------:R-:W-:Y:S02]  /*5690*/  PRMT R243, RZ, 0x7610, R243 ;  /* 0x00007610fff37816 */ /* 0x000fe400000000f3 */
[----:B------:R-:W-:Y:S02]  /*56a0*/  ISETP.GE.AND P1, PT, R72, UR29, PT ;  /* 0x0000001d48007c0c */ /* 0x000fe4000bf26270 */
[----:B------:R-:W-:Y:S02]  /*56b0*/  PRMT R245, RZ, 0x7610, R245 ;  /* 0x00007610fff57816 */ /* 0x000fe400000000f5 */
[----:B------:R-:W2:Y:S01]  /*56c0*/  @!P3 LDG.E.U8 R243, desc[UR26][R34.64] ;  /* 0x0000001a22f3b981 */ /* 0x000ea2000c1e1100 */
[----:B------:R-:W-:-:S03]  /*56d0*/  PRMT R238, RZ, 0x7610, R238 ;  /* 0x00007610ffee7816 */ /* 0x000fc600000000ee */
[----:B------:R-:W2:Y:S01]  /*56e0*/  @!P0 LDG.E.U8 R245, desc[UR26][R70.64] ;  /* 0x0000001a46f58981 */ /* 0x000ea2000c1e1100 */
[----:B------:R-:W-:Y:S02]  /*56f0*/  ISETP.GE.AND P0, PT, R73, UR29, PT ;  /* 0x0000001d49007c0c */ /* 0x000fe4000bf06270 */
[----:B------:R-:W-:Y:S02]  /*5700*/  PRMT R240, RZ, 0x7610, R240 ;  /* 0x00007610fff07816 */ /* 0x000fe400000000f0 */
[----:B------:R-:W2:Y:S01]  /*5710*/  @!P1 LDG.E.U8 R238, desc[UR26][R74.64] ;  /* 0x0000001a4aee9981 */ /* 0x000ea2000c1e1100 */
[----:B------:R-:W-:Y:S02]  /*5720*/  ISETP.GE.AND P1, PT, R80, UR29, PT ;  /* 0x0000001d50007c0c */ /* 0x000fe4000bf26270 */
[----:B------:R-:W-:Y:S02]  /*5730*/  ISETP.GE.AND P2, PT, R81, UR29, PT ;  /* 0x0000001d51007c0c */ /* 0x000fe4000bf46270 */
[----:B------:R-:W-:-:S04]  /*5740*/  PRMT R242, RZ, 0x7610, R242 ;  /* 0x00007610fff27816 */ /* 0x000fc800000000f2 */
[----:B------:R-:W2:Y:S01]  /*5750*/  @!P0 LDG.E.U8 R240, desc[UR26][R78.64] ;  /* 0x0000001a4ef08981 */ /* 0x000ea2000c1e1100 */
[----:B------:R-:W-:Y:S02]  /*5760*/  ISETP.GE.AND P0, PT, R88, UR29, PT ;  /* 0x0000001d58007c0c */ /* 0x000fe4000bf06270 */
[----:B------:R-:W-:Y:S02]  /*5770*/  PRMT R244, RZ, 0x7610, R244 ;  /* 0x00007610fff47816 */ /* 0x000fe400000000f4 */
[----:B------:R-:W2:Y:S01]  /*5780*/  @!P1 LDG.E.U8 R242, desc[UR26][R82.64] ;  /* 0x0000001a52f29981 */ /* 0x000ea2000c1e1100 */
[----:B------:R-:W-:Y:S02]  /*5790*/  ISETP.GE.AND P1, PT, R89, UR29, PT ;  /* 0x0000001d59007c0c */ /* 0x000fe4000bf26270 */
[----:B------:R-:W-:Y:S01]  /*57a0*/  PRMT R246, RZ, 0x7610, R246 ;  /* 0x00007610fff67816 */ /* 0x000fe200000000f6 */
[----:B------:R-:W2:Y:S01]  /*57b0*/  @!P2 LDG.E.U8 R244, desc[UR26][R86.64] ;  /* 0x0000001a56f4a981 */ /* 0x000ea2000c1e1100 */
[----:B------:R-:W-:-:S02]  /*57c0*/  ISETP.GE.AND P2, PT, R96, UR29, PT ;  /* 0x0000001d60007c0c */ /* 0x000fc4000bf46270 */
[----:B------:R-:W-:Y:S02]  /*57d0*/  PRMT R248, RZ, 0x7610, R248 ;  /* 0x00007610fff87816 */ /* 0x000fe400000000f8 */
[----:B------:R-:W2:Y:S01]  /*57e0*/  @!P0 LDG.E.U8 R246, desc[UR26][R90.64] ;  /* 0x0000001a5af68981 */ /* 0x000ea2000c1e1100 */
[----:B------:R-:W-:Y:S02]  /*57f0*/  ISETP.GE.AND P0, PT, R97, UR29, PT ;  /* 0x0000001d61007c0c */ /* 0x000fe4000bf06270 */
[----:B------:R-:W-:Y:S02]  /*5800*/  PRMT R252, RZ, 0x7610, R252 ;  /* 0x00007610fffc7816 */ /* 0x000fe400000000fc */
[----:B------:R-:W2:Y:S01]  /*5810*/  @!P1 LDG.E.U8 R248, desc[UR26][R94.64] ;  /* 0x0000001a5ef89981 */ /* 0x000ea2000c1e1100 */
[----:B------:R-:W-:-:S03]  /*5820*/  PRMT R250, RZ, 0x7610, R250 ;  /* 0x00007610fffa7816 */ /* 0x000fc600000000fa */
[----:B------:R-:W2:Y:S05]  /*5830*/  @!P2 LDG.E.U8 R252, desc[UR26][R98.64] ;  /* 0x0000001a62fca981 */ /* 0x000eaa000c1e1100 */
[----:B------:R-:W2:Y:S01]  /*5840*/  @!P0 LDG.E.U8 R250, desc[UR26][R102.64] ;  /* 0x0000001a66fa8981 */ /* 0x000ea2000c1e1100 */
[----:B------:R-:W-:Y:S02]  /*5850*/  ISETP.GE.AND P1, PT, R104, UR29, PT ;  /* 0x0000001d68007c0c */ /* 0x000fe4000bf26270 */
[----:B------:R-:W-:-:S11]  /*5860*/  PRMT R251, RZ, 0x7610, R251 ;  /* 0x00007610fffb7816 */ /* 0x000fd600000000fb */
[----:B------:R-:W2:Y:S01]  /*5870*/  @!P1 LDG.E.U8 R251, desc[UR26][R106.64] ;  /* 0x0000001a6afb9981 */ /* 0x000ea2000c1e1100 */
[----:B------:R-:W-:Y:S02]  /*5880*/  ISETP.GE.AND P1, PT, R112, UR29, PT ;  /* 0x0000001d70007c0c */ /* 0x000fe4000bf26270 */
[----:B------:R-:W-:-:S11]  /*5890*/  PRMT R247, RZ, 0x7610, R247 ;  /* 0x00007610fff77816 */ /* 0x000fd600000000f7 */
[----:B0-----:R-:W-:Y:S02]  /*58a0*/  @!P1 IMAD.MOV.U32 R126, RZ, RZ, R116 ;  /* 0x000000ffff7e9224 */ /* 0x001fe400078e0074 */
[----:B------:R-:W-:-:S05]  /*58b0*/  @!P1 IMAD.MOV.U32 R127, RZ, RZ, R119 ;  /* 0x000000ffff7f9224 */ /* 0x000fca00078e0077 */
[----:B------:R0:W3:Y:S01]  /*58c0*/  @!P1 LDG.E.U8 R247, desc[UR26][R126.64] ;  /* 0x0000001a7ef79981 */ /* 0x0000e2000c1e1100 */
[----:B------:R-:W-:Y:S02]  /*58d0*/  ISETP.GE.AND P1, PT, R150, UR29, PT ;  /* 0x0000001d96007c0c */ /* 0x000fe4000bf26270 */
[----:B------:R-:W-:Y:S02]  /*58e0*/  ISETP.GE.AND P0, PT, R105, UR29, PT ;  /* 0x0000001d69007c0c */ /* 0x000fe4000bf06270 */
[----:B------:R-:W-:Y:S02]  /*58f0*/  ISETP.GE.AND P2, PT, R129, UR29, PT ;  /* 0x0000001d81007c0c */ /* 0x000fe4000bf46270 */
[----:B------:R-:W-:Y:S02]  /*5900*/  PRMT R249, RZ, 0x7610, R249 ;  /* 0x00007610fff97816 */ /* 0x000fe400000000f9 */
[----:B------:R-:W-:Y:S02]  /*5910*/  ISETP.GE.AND P3, PT, R156, UR29, PT ;  /* 0x0000001d9c007c0c */ /* 0x000fe4000bf66270 */
[----:B------:R-:W-:-:S03]  /*5920*/  PRMT R206, RZ, 0x7610, R206 ;  /* 0x00007610ffce7816 */ /* 0x000fc600000000ce */
[----:B0-----:R-:W-:Y:S02]  /*5930*/  @!P1 IMAD.MOV.U32 R126, RZ, RZ, R138 ;  /* 0x000000ffff7e9224 */ /* 0x001fe400078e008a */
[----:B------:R-:W-:Y:S01]  /*5940*/  @!P1 IMAD.MOV.U32 R127, RZ, RZ, R149 ;  /* 0x000000ffff7f9224 */ /* 0x000fe200078e0095 */
[----:B------:R-:W4:Y:S01]  /*5950*/  @!P0 LDG.E.U8 R249, desc[UR26][R110.64] ;  /* 0x0000001a6ef98981 */ /* 0x000f22000c1e1100 */
[----:B------:R-:W-:Y:S02]  /*5960*/  ISETP.GE.AND P0, PT, R135, UR29, PT ;  /* 0x0000001d87007c0c */ /* 0x000fe4000bf06270 */
[----:B------:R-:W-:Y:S01]  /*5970*/  PRMT R208, RZ, 0x7610, R208 ;  /* 0x00007610ffd07816 */ /* 0x000fe200000000d0 */
[----:B------:R0:W5:Y:S01]  /*5980*/  @!P1 LDG.E.U8 R206, desc[UR26][R126.64] ;  /* 0x0000001a7ece9981 */ /* 0x000162000c1e1100 */
[----:B------:R-:W-:Y:S02]  /*5990*/  ISETP.GE.AND P1, PT, R113, UR29, PT ;  /* 0x0000001d71007c0c */ /* 0x000fe4000bf26270 */
[----:B------:R-:W-:Y:S01]  /*59a0*/  PRMT R210, RZ, 0x7610, R210 ;  /* 0x00007610ffd27816 */ /* 0x000fe200000000d2 */
[----:B0-----:R-:W-:-:S02]  /*59b0*/  @!P2 IMAD.MOV.U32 R126, RZ, RZ, R130 ;  /* 0x000000ffff7ea224 */ /* 0x001fc400078e0082 */
[----:B------:R-:W-:-:S05]  /*59c0*/  @!P2 IMAD.MOV.U32 R127, RZ, RZ, R137 ;  /* 0x000000ffff7fa224 */ /* 0x000fca00078e0089 */
[----:B------:R0:W5:Y:S01]  /*59d0*/  @!P2 LDG.E.U8 R208, desc[UR26][R126.64] ;  /* 0x0000001a7ed0a981 */ /* 0x000162000c1e1100 */
[----:B------:R-:W-:Y:S02]  /*59e0*/  ISETP.GE.AND P2, PT, R160, UR29, PT ;  /* 0x0000001da0007c0c */ /* 0x000fe4000bf46270 */
[----:B------:R-:W-:Y:S01]  /*59f0*/  PRMT R212, RZ, 0x7610, R212 ;  /* 0x00007610ffd47816 */ /* 0x000fe200000000d4 */
[----:B0-----:R-:W-:Y:S02]  /*5a00*/  @!P3 IMAD.MOV.U32 R126, RZ, RZ, R140 ;  /* 0x000000ffff7eb224 */ /* 0x001fe400078e008c */
        /* <DEDUP_REMOVED lines=27> */
[----:B------:R-:W-:Y:S02]  /*5bc0*/  PRMT R218, RZ, 0x7610, R218 ;  /* 0x00007610ffda7816 */ /* 0x000fe400000000da */
[----:B------:R-:W-:Y:S01]  /*5bd0*/  ISETP.GE.AND P0, PT, R147, UR29, PT ;  /* 0x0000001d93007c0c */ /* 0x000fe2000bf06270 */
[----:B0-----:R-:W-:Y:S02]  /*5be0*/  @!P1 IMAD.MOV.U32 R126, RZ, RZ, R124 ;  /* 0x000000ffff7e9224 */ /* 0x001fe400078e007c */
[----:B------:R-:W-:-:S05]  /*5bf0*/  @!P1 IMAD.MOV.U32 R127, RZ, RZ, R131 ;  /* 0x000000ffff7f9224 */ /* 0x000fca00078e0083 */
[----:B------:R0:W5:Y:S01]  /*5c00*/  @!P1 LDG.E.U8 R211, desc[UR26][R126.64] ;  /* 0x0000001a7ed39981 */ /* 0x000162000c1e1100 */
[----:B------:R-:W-:Y:S01]  /*5c10*/  PRMT R213, RZ, 0x7610, R213 ;  /* 0x00007610ffd57816 */ /* 0x000fe200000000d5 */
[----:B0-----:R-:W-:Y:S02]  /*5c20*/  @!P5 IMAD.MOV.U32 R126, RZ, RZ, R146 ;  /* 0x000000ffff7ed224 */ /* 0x001fe400078e0092 */
[----:B------:R-:W-:-:S05]  /*5c30*/  @!P5 IMAD.MOV.U32 R127, RZ, RZ, R157 ;  /* 0x000000ffff7fd224 */ /* 0x000fca00078e009d */
[----:B------:R0:W5:Y:S01]  /*5c40*/  @!P5 LDG.E.U8 R218, desc[UR26][R126.64] ;  /* 0x0000001a7edad981 */ /* 0x000162000c1e1100 */
[----:B------:R-:W-:Y:S01]  /*5c50*/  PRMT R220, RZ, 0x7610, R220 ;  /* 0x00007610ffdc7816 */ /* 0x000fe200000000dc */
[----:B0-----:R-:W-:Y:S02]  /*5c60*/  @!P2 IMAD.MOV.U32 R126, RZ, RZ, R128 ;  /* 0x000000ffff7ea224 */ /* 0x001fe400078e0080 */
[----:B------:R-:W-:-:S05]  /*5c70*/  @!P2 IMAD.MOV.U32 R127, RZ, RZ, R133 ;  /* 0x000000ffff7fa224 */ /* 0x000fca00078e0085 */
[----:B------:R0:W5:Y:S02]  /*5c80*/  @!P2 LDG.E.U8 R213, desc[UR26][R126.64] ;  /* 0x0000001a7ed5a981 */ /* 0x000164000c1e1100 */
[----:B0-----:R-:W-:Y:S02]  /*5c90*/  @!P0 IMAD.MOV.U32 R126, RZ, RZ, R148 ;  /* 0x000000ffff7e8224 */ /* 0x001fe400078e0094 */
[----:B------:R-:W-:-:S05]  /*5ca0*/  @!P0 IMAD.MOV.U32 R127, RZ, RZ, R159 ;  /* 0x000000ffff7f8224 */ /* 0x000fca00078e009f */
[----:B------:R0:W5:Y:S01]  /*5cb0*/  @!P0 LDG.E.U8 R220, desc[UR26][R126.64] ;  /* 0x0000001a7edc8981 */ /* 0x000162000c1e1100 */
[----:B------:R-:W-:Y:S01]  /*5cc0*/  BAR.SYNC.DEFER_BLOCKING 0x0 ;  /* 0x0000000000007b1d */ /* 0x000fe20000010000 */
[----:B------:R-:W-:Y:S02]  /*5cd0*/  ISETP.GE.AND P1, PT, R4, UR29, PT ;  /* 0x0000001d04007c0c */ /* 0x000fe4000bf26270 */
[----:B------:R-:W-:Y:S02]  /*5ce0*/  PRMT R219, RZ, 0x7610, R219 ;  /* 0x00007610ffdb7816 */ /* 0x000fe400000000db */
[----:B------:R-:W-:-:S09]  /*5cf0*/  PRMT R221, RZ, 0x7610, R221 ;  /* 0x00007610ffdd7816 */ /* 0x000fd200000000dd */
[----:B0-----:R-:W-:Y:S02]  /*5d00*/  @!P1 IMAD.MOV.U32 R126, RZ, RZ, R132 ;  /* 0x000000ffff7e9224 */ /* 0x001fe400078e0084 */
[----:B------:R-:W-:Y:S01]  /*5d10*/  @!P1 IMAD.MOV.U32 R127, RZ, RZ, R141 ;  /* 0x000000ffff7f9224 */ /* 0x000fe200078e008d */
[----:B------:R-:W-:-:S04]  /*5d20*/  PRMT R223, RZ, 0x7610, R223 ;  /* 0x00007610ffdf7816 */ /* 0x000fc800000000df */
[----:B------:R0:W5:Y:S02]  /*5d30*/  @!P1 LDG.E.U8 R219, desc[UR26][R126.64] ;  /* 0x0000001a7edb9981 */ /* 0x000164000c1e1100 */
        /* <DEDUP_REMOVED lines=10> */
[----:B------:R0:W5:Y:S04]  /*5de0*/  @!P1 LDG.E.U8 R225, desc[UR26][R126.64] ;  /* 0x0000001a7ee19981 */ /* 0x000168000c1e1100 */
[----:B--2---:R1:W-:Y:S01]  /*5df0*/  STS.U8 [R67+UR13+0x2000], R229 ;  /* 0x002000e543007988 */ /* 0x0043e2000800000d */
[----:B0-----:R-:W-:Y:S02]  /*5e00*/  @!P1 IMAD.MOV.U32 R126, RZ, RZ, R158 ;  /* 0x000000ffff7e9224 */ /* 0x001fe400078e009e */
[----:B------:R-:W-:Y:S01]  /*5e10*/  @!P1 IMAD.MOV.U32 R127, RZ, RZ, R165 ;  /* 0x000000ffff7f9224 */ /* 0x000fe200078e00a5 */
[----:B-1----:R-:W-:-:S04]  /*5e20*/  PRMT R229, RZ, 0x7610, R229 ;  /* 0x00007610ffe57816 */ /* 0x002fc800000000e5 */
[----:B------:R0:W2:Y:S04]  /*5e30*/  @!P1 LDG.E.U8 R227, desc[UR26][R126.64] ;  /* 0x0000001a7ee39981 */ /* 0x0000a8000c1e1100 */
[----:B---3--:R1:W-:Y:S01]  /*5e40*/  STS.U8 [R67+UR13+0x2200], R231 ;  /* 0x002200e743007988 */ /* 0x0083e2000800000d */
[----:B0-----:R-:W-:Y:S02]  /*5e50*/  @!P1 IMAD.MOV.U32 R126, RZ, RZ, R164 ;  /* 0x000000ffff7e9224 */ /* 0x001fe400078e00a4 */
[----:B------:R-:W-:Y:S01]  /*5e60*/  @!P1 IMAD.MOV.U32 R127, RZ, RZ, R167 ;  /* 0x000000ffff7f9224 */ /* 0x000fe200078e00a7 */
[----:B-1----:R-:W-:-:S04]  /*5e70*/  PRMT R231, RZ, 0x7610, R231 ;  /* 0x00007610ffe77816 */ /* 0x002fc800000000e7 */
[----:B------:R0:W3:Y:S04]  /*5e80*/  @!P1 LDG.E.U8 R229, desc[UR26][R126.64] ;  /* 0x0000001a7ee59981 */ /* 0x0000e8000c1e1100 */
[----:B----4-:R1:W-:Y:S01]  /*5e90*/  STS.U8 [R67+UR13+0x2400], R233 ;  /* 0x002400e943007988 */ /* 0x0103e2000800000d */
[----:B0-----:R-:W-:Y:S02]  /*5ea0*/  @!P1 IMAD.MOV.U32 R126, RZ, RZ, R166 ;  /* 0x000000ffff7e9224 */ /* 0x001fe400078e00a6 */
[----:B------:R-:W-:Y:S01]  /*5eb0*/  @!P1 IMAD.MOV.U32 R127, RZ, RZ, R169 ;  /* 0x000000ffff7f9224 */ /* 0x000fe200078e00a9 */
[----:B-1----:R-:W-:-:S04]  /*5ec0*/  PRMT R233, RZ, 0x7610, R233 ;  /* 0x00007610ffe97816 */ /* 0x002fc800000000e9 */
[----:B------:R0:W4:Y:S04]  /*5ed0*/  @!P1 LDG.E.U8 R231, desc[UR26][R126.64] ;  /* 0x0000001a7ee79981 */ /* 0x000128000c1e1100 */
[----:B-----5:R1:W-:Y:S01]  /*5ee0*/  STS.U8 [R67+UR13+0x2600], R235 ;  /* 0x002600eb43007988 */ /* 0x0203e2000800000d */
[----:B0-----:R-:W-:Y:S02]  /*5ef0*/  @!P1 IMAD.MOV.U32 R126, RZ, RZ, R170 ;  /* 0x000000ffff7e9224 */ /* 0x001fe400078e00aa */
[----:B------:R-:W-:Y:S01]  /*5f00*/  @!P1 IMAD.MOV.U32 R127, RZ, RZ, R173 ;  /* 0x000000ffff7f9224 */ /* 0x000fe200078e00ad */
[----:B-1----:R-:W-:-:S04]  /*5f10*/  PRMT R235, RZ, 0x7610, R235 ;  /* 0x00007610ffeb7816 */ /* 0x002fc800000000eb */
[----:B------:R0:W5:Y:S04]  /*5f20*/  @!P1 LDG.E.U8 R233, desc[UR26][R126.64] ;  /* 0x0000001a7ee99981 */ /* 0x000168000c1e1100 */
[----:B------:R1:W-:Y:S01]  /*5f30*/  STS.U8 [R67+UR13+0x2800], R237 ;  /* 0x002800ed43007988 */ /* 0x0003e2000800000d */
[----:B0-----:R-:W-:Y:S02]  /*5f40*/  @!P1 IMAD.MOV.U32 R126, RZ, RZ, R174 ;  /* 0x000000ffff7e9224 */ /* 0x001fe400078e00ae */
[----:B------:R-:W-:Y:S01]  /*5f50*/  @!P1 IMAD.MOV.U32 R127, RZ, RZ, R177 ;  /* 0x000000ffff7f9224 */ /* 0x000fe200078e00b1 */
[----:B-1----:R-:W-:-:S04]  /*5f60*/  PRMT R237, RZ, 0x7610, R237 ;  /* 0x00007610ffed7816 */ /* 0x002fc800000000ed */
[----:B------:R0:W2:Y:S04]  /*5f70*/  @!P1 LDG.E.U8 R235, desc[UR26][R126.64] ;  /* 0x0000001a7eeb9981 */ /* 0x0000a8000c1e1100 */
        /* <DEDUP_REMOVED lines=54> */
[----:B------:R0:W2:Y:S01]  /*62e0*/  @!P1 LDG.E.U8 R248, desc[UR26][R126.64] ;  /* 0x0000001a7ef89981 */ /* 0x0000a2000c1e1100 */
[----:B------:R-:W-:Y:S02]  /*62f0*/  PRMT R222, RZ, 0x7610, R222 ;  /* 0x00007610ffde7816 */ /* 0x000fe400000000de */
[----:B------:R-:W-:Y:S02]  /*6300*/  PRMT R224, RZ, 0x7610, R224 ;  /* 0x00007610ffe07816 */ /* 0x000fe400000000e0 */
[----:B------:R-:W-:Y:S02]  /*6310*/  PRMT R226, RZ, 0x7610, R226 ;  /* 0x00007610ffe27816 */ /* 0x000fe400000000e2 */
[----:B------:R-:W-:Y:S02]  /*6320*/  PRMT R228, RZ, 0x7610, R228 ;  /* 0x00007610ffe47816 */ /* 0x000fe400000000e4 */
[----:B------:R-:W-:Y:S01]  /*6330*/  PRMT R230, RZ, 0x7610, R230 ;  /* 0x00007610ffe67816 */ /* 0x000fe200000000e6 */
[----:B0-----:R-:W-:Y:S01]  /*6340*/  @!P1 IMAD.MOV.U32 R126, RZ, RZ, R192 ;  /* 0x000000ffff7e9224 */ /* 0x001fe200078e00c0 */
[----:B------:R-:W-:Y:S01]  /*6350*/  PRMT R232, RZ, 0x7610, R232 ;  /* 0x00007610ffe87816 */ /* 0x000fe200000000e8 */
[----:B------:R-:W-:Y:S01]  /*6360*/  @!P1 IMAD.MOV.U32 R127, RZ, RZ, R195 ;  /* 0x000000ffff7f9224 */ /* 0x000fe200078e00c3 */
[----:B------:R-:W-:-:S02]  /*6370*/  PRMT R234, RZ, 0x7610, R234 ;  /* 0x00007610ffea7816 */ /* 0x000fc400000000ea */
[----:B------:R-:W-:Y:S01]  /*6380*/  PRMT R236, RZ, 0x7610, R236 ;  /* 0x00007610ffec7816 */ /* 0x000fe200000000ec */
[----:B------:R0:W-:Y:S01]  /*6390*/  STS.U8 [R200+UR13+0x2100], R250 ;  /* 0x002100fac8007988 */ /* 0x0001e2000800000d */
[----:B------:R-:W-:Y:S02]  /*63a0*/  PRMT R215, RZ, 0x7610, R215 ;  /* 0x00007610ffd77816 */ /* 0x000fe400000000d7 */
[----:B------:R-:W-:Y:S01]  /*63b0*/  PRMT R217, RZ, 0x7610, R217 ;  /* 0x00007610ffd97816 */ /* 0x000fe200000000d9 */
[----:B------:R1:W2:Y:S04]  /*63c0*/  @!P1 LDG.E.U8 R252, desc[UR26][R126.64] ;  /* 0x0000001a7efc9981 */ /* 0x0002a8000c1e1100 */
[----:B------:R-:W2:Y:S01]  /*63d0*/  @!P1 LDG.E.U8 R222, desc[UR26][R6.64] ;  /* 0x0000001a06de9981 */ /* 0x000ea2000c1e1100 */
[----:B0-----:R-:W-:-:S03]  /*63e0*/  PRMT R250, RZ, 0x7610, R250 ;  /* 0x00007610fffa7816 */ /* 0x001fc600000000fa */
[----:B------:R-:W3:Y:S01]  /*63f0*/  @!P1 LDG.E.U8 R224, desc[UR26][R8.64] ;  /* 0x0000001a08e09981 */ /* 0x000ee2000c1e1100 */
[----:B-1----:R-:W-:Y:S02]  /*6400*/  @!P1 IMAD.MOV.U32 R126, RZ, RZ, R196 ;  /* 0x000000ffff7e9224 */ /* 0x002fe400078e00c4 */
[----:B------:R-:W-:Y:S01]  /*6410*/  @!P1 IMAD.MOV.U32 R127, RZ, RZ, R199 ;  /* 0x000000ffff7f9224 */ /* 0x000fe200078e00c7 */
[----:B------:R-:W4:Y:S04]  /*6420*/  @!P1 LDG.E.U8 R226, desc[UR26][R10.64] ;  /* 0x0000001a0ae29981 */ /* 0x000f28000c1e1100 */
[----:B------:R-:W5:Y:S04]  /*6430*/  @!P1 LDG.E.U8 R228, desc[UR26][R68.64] ;  /* 0x0000001a44e49981 */ /* 0x000f68000c1e1100 */
[----:B------:R-:W5:Y:S04]  /*6440*/  @!P1 LDG.E.U8 R230, desc[UR26][R76.64] ;  /* 0x0000001a4ce69981 */ /* 0x000f68000c1e1100 */
[----:B------:R-:W5:Y:S04]  /*6450*/  @!P1 LDG.E.U8 R232, desc[UR26][R84.64] ;  /* 0x0000001a54e89981 */ /* 0x000f68000c1e1100 */
[----:B------:R-:W5:Y:S04]  /*6460*/  @!P1 LDG.E.U8 R234, desc[UR26][R92.64] ;  /* 0x0000001a5cea9981 */ /* 0x000f68000c1e1100 */
[----:B------:R-:W5:Y:S04]  /*6470*/  @!P1 LDG.E.U8 R236, desc[UR26][R100.64] ;  /* 0x0000001a64ec9981 */ /* 0x000f68000c1e1100 */
[----:B------:R-:W5:Y:S04]  /*6480*/  @!P1 LDG.E.U8 R215, desc[UR26][R108.64] ;  /* 0x0000001a6cd79981 */ /* 0x000f68000c1e1100 */
[----:B------:R-:W5:Y:S04]  /*6490*/  @!P1 LDG.E.U8 R217, desc[UR26][R114.64] ;  /* 0x0000001a72d99981 */ /* 0x000f68000c1e1100 */
[----:B------:R-:W5:Y:S04]  /*64a0*/  @!P1 LDG.E.U8 R250, desc[UR26][R126.64] ;  /* 0x0000001a7efa9981 */ /* 0x000f68000c1e1100 */
        /* <DEDUP_REMOVED lines=15> */
[----:B------:R-:W-:Y:S01]  /*65a0*/  ULEA UR15, UR30, UR13, 0x3 ;  /* 0x0000000d1e0f7291 */ /* 0x000fe2000f8e18ff */
[----:B------:R-:W-:-:S03]  /*65b0*/  UMOV UR4, UR5 ;  /* 0x0000000500047c82 */ /* 0x000fc60008000000 */
[----:B------:R-:W-:Y:S01]  /*65c0*/  UIADD3 UR15, UPT, UPT, UR15, 0x4000, URZ ;  /* 0x000040000f0f7890 */ /* 0x000fe2000fffe0ff */
[----:B--2---:R0:W-:Y:S04]  /*65d0*/  STS.U8 [R67+UR13+0x3000], R222 ;  /* 0x003000de43007988 */ /* 0x0041e8000800000d */
[----:B---3--:R0:W-:Y:S04]  /*65e0*/  STS.U8 [R67+UR13+0x3200], R224 ;  /* 0x003200e043007988 */ /* 0x0081e8000800000d */
        /* <DEDUP_REMOVED lines=31> */
[----:B-1----:R-:W1:Y:S02]  /*67e0*/  FENCE.VIEW.ASYNC.S ;  /* 0x00000000000073c6 */ /* 0x002e640000000000 */
[----:B-1----:R-:W-:Y:S06]  /*67f0*/  BAR.SYNC.DEFER_BLOCKING 0x0 ;  /* 0x0000000000007b1d */ /* 0x002fec0000010000 */
[----:B------:R-:W-:Y:S05]  /*6800*/  BRA.U UP1, `(.L_x_9) ;  /* 0x00000001013c7547 */ /* 0x000fea000b800000 */
[----:B------:R-:W-:Y:S01]  /*6810*/  UMOV UR20, UR6 ;  /* 0x0000000600147c82 */ /* 0x000fe20008000000 */
[----:B------:R-:W-:Y:S01]  /*6820*/  UMOV UR21, 0x80004020 ;  /* 0x8000402000157882 */ /* 0x000fe20000000000 */
[----:B------:R-:W-:Y:S01]  /*6830*/  UMOV UR22, UR8 ;  /* 0x0000000800167c82 */ /* 0x000fe20008000000 */
[----:B------:R-:W-:Y:S01]  /*6840*/  UMOV UR23, 0x80004020 ;  /* 0x8000402000177882 */ /* 0x000fe20000000000 */
[----:B------:R-:W-:Y:S01]  /*6850*/  UMOV UR24, 0x0 ;  /* 0x0000000000187882 */ /* 0x000fe20000000000 */
[----:B------:R-:W-:Y:S01]  /*6860*/  UMOV UR25, 0x4108010 ;  /* 0x0410801000197882 */ /* 0x000fe20000000000 */
[----:B------:R-:W-:Y:S01]  /*6870*/  UMOV UR10, UR15 ;  /* 0x0000000f000a7c82 */ /* 0x000fe20008000000 */
[----:B------:R-:W-:Y:S01]  /*6880*/  UMOV UR11, URZ ;  /* 0x000000ff000b7c82 */ /* 0x000fe20008000000 */
[----:B------:R-:W-:Y:S01]  /*6890*/  UMOV UR32, 0x0 ;  /* 0x0000000000207882 */ /* 0x000fe20000000000 */
[----:B------:R-:W-:Y:S01]  /*68a0*/  UMOV UR33, 0x4108010 ;  /* 0x0410801000217882 */ /* 0x000fe20000000000 */
[----:B------:R1:W-:Y:S01]  /*68b0*/  UTCQMMA gdesc[UR20], gdesc[UR22], tmem[UR12], tmem[UR24], idesc[UR25], UPT ;  /* 0x00ff1816140075ea */ /* 0x0003e2000b80030c */
[----:B------:R-:W-:Y:S01]  /*68c0*/  UMOV UR5, UR10 ;  /* 0x0000000a00057c82 */ /* 0x000fe20008000000 */
[----:B------:R1:W-:Y:S01]  /*68d0*/  UTCQMMA gdesc[UR16], gdesc[UR18], tmem[UR12], tmem[UR32], idesc[UR33], UPT ;  /* 0x00ff2012100075ea */ /* 0x0003e2000b80030c */
[----:B------:R1:W-:Y:S01]  /*68e0*/  UTCBAR [UR5], URZ ;  /* 0x000000ff050073e9 */ /* 0x0003e200080000ff */
[----:B------:R-:W-:-:S02]  /*68f0*/  NOP ;  /* 0x0000000000007918 */ /* 0x000fc40000000000 */
.L_x_9:
[----:B------:R-:W-:Y:S01]  /*6900*/  UIADD3 UR30, UPT, UPT, UR30, 0x1, URZ ;  /* 0x000000011e1e7890 */ /* 0x000fe2000fffe0ff */
[----:B------:R-:W-:Y:S01]  /*6910*/  IMAD.U32 R126, RZ, RZ, UR4 ;  /* 0x00000004ff7e7e24 */ /* 0x000fe2000f8e00ff */
[----:B------:R-:W-:Y:S02]  /*6920*/  UIADD3 UR28, UPT, UPT, UR28, -0x1, URZ ;  /* 0xffffffff1c1c7890 */ /* 0x000fe4000fffe0ff */
[----:B------:R-:W-:Y:S02]  /*6930*/  UISETP.GT.AND UP2, UPT, UR30, 0x1, UPT ;  /* 0x000000011e00788c */ /* 0x000fe4000bf44270 */
[----:B------:R-:W-:Y:S02]  /*6940*/  UIADD3 UR29, UPT, UPT, UR29, -0x40, URZ ;  /* 0xffffffc01d1d7890 */ /* 0x000fe4000fffe0ff */
[----:B-1----:R-:W-:Y:S02]  /*6950*/  USEL UR5, URZ, 0x1, !UP2 ;  /* 0x00000001ff057887 */ /* 0x002fe4000d000000 */
[----:B------:R-:W-:-:S02]  /*6960*/  USEL UR30, UR30, URZ, !UP2 ;  /* 0x000000ff1e1e7287 */ /* 0x000fc4000d000000 */
[----:B------:R-:W-:Y:S02]  /*6970*/  UISETP.NE.U32.AND UP2, UPT, UR28, URZ, UPT ;  /* 0x000000ff1c00728c */ /* 0x000fe4000bf45070 */
[----:B------:R-:W-:-:S07]  /*6980*/  ULOP3.LUT UR5, UR4, UR5, URZ, 0x3c, !UPT ;  /* 0x0000000504057292 */ /* 0x000fce000f8e3cff */
[----:B------:R-:W-:Y:S05]  /*6990*/  BRA.U UP2, `(.L_x_10) ;  /* 0xffffffe102c47547 */ /* 0x000fea000b83ffff */
.L_x_7:
[----:B------:R-:W-:-:S09]  /*69a0*/  UISETP.GE.AND UP1, UPT, UR31, 0x40, UPT ;  /* 0x000000401f00788c */ /* 0x000fd2000bf26270 */
[----:B------:R-:W-:Y:S05]  /*69b0*/  BRA.U !UP1, `(.L_x_11) ;  /* 0x0000000109107547 */ /* 0x000fea000b800000 */
[----:B------:R-:W-:-:S06]  /*69c0*/  USHF.L.U32 UR4, UR4, 0x1f, URZ ;  /* 0x0000001f04047899 */ /* 0x000fcc00080006ff */
[----:B------:R-:W-:-:S04]  /*69d0*/  IMAD.U32 R4, RZ, RZ, UR4 ;  /* 0x00000004ff047e24 */ /* 0x000fc8000f8e00ff */
[----:B------:R-:W2:Y:S02]  /*69e0*/  SYNCS.PHASECHK.TRANS64.TRYWAIT P0, [UR15], R4 ;  /* 0x00000004ff0075a7 */ /* 0x000ea4000800110f */
[----:B--2---:R-:W-:Y:S05]  /*69f0*/  @!P0 BRA `(.L_x_12) ;  /* 0x00000014008c8947 */ /* 0x004fea0003800000 */
.L_x_11:
[----:B------:R-:W-:Y:S01]  /*6a00*/  BAR.SYNC.DEFER_BLOCKING 0x0 ;  /* 0x0000000000007b1d */ /* 0x000fe20000010000 */
[C---:B------:R-:W-:Y:S01]  /*6a10*/  IMAD.SHL.U32 R68, R0.reuse, 0x10, RZ ;  /* 0x0000001000447824 */ /* 0x040fe200078e00ff */
[----:B01----:R-:W-:Y:S01]  /*6a20*/  LEA R67, R67, UR13, 0x4 ;  /* 0x0000000d43437c11 */ /* 0x003fe2000f8e20ff */
[C---:B------:R-:W-:Y:S02]  /*6a30*/  IMAD.SHL.U32 R69, R0.reuse, 0x80, RZ ;  /* 0x0000008000457824 */ /* 0x040fe400078e00ff */
[----:B------:R-:W-:Y:S01]  /*6a40*/  IMAD.SHL.U32 R0, R0, 0x8, RZ ;  /* 0x0000000800007824 */ /* 0x000fe200078e00ff */
[----:B------:R-:W-:Y:S01]  /*6a50*/  LOP3.LUT R68, R68, 0xf0, RZ, 0xc0, !PT ;  /* 0x000000f044447812 */ /* 0x000fe200078ec0ff */
[----:B------:R-:W0:Y:S01]  /*6a60*/  LDCU UR4, c[0x0][0x3b4] ;  /* 0x00007680ff0477ac */ /* 0x000e220008000800 */
[----:B------:R-:W-:Y:S02]  /*6a70*/  LOP3.LUT R69, R69, 0x800, RZ, 0xc0, !PT ;  /* 0x0000080045457812 */ /* 0x000fe400078ec0ff */
[----:B------:R-:W-:Y:S01]  /*6a80*/  LOP3.LUT R0, R0, 0x300, RZ, 0xc0, !PT ;  /* 0x0000030000007812 */ /* 0x000fe200078ec0ff */
[----:B------:R-:W1:Y:S01]  /*6a90*/  LDCU.128 UR8, c[0x0][0x390] ;  /* 0x00007200ff0877ac */ /* 0x000e620008000c00 */
[----:B------:R-:W-:-:S05]  /*6aa0*/  IADD3 R69, PT, PT, R68, UR13, R69 ;  /* 0x0000000d44457c10 */ /* 0x000fca000fffe045 */
[----:B------:R-:W-:Y:S01]  /*6ab0*/  IMAD.IADD R69, R0, 0x1, R69 ;  /* 0x0000000100457824 */ /* 0x000fe200078e0245 */
[----:B------:R-:W2:Y:S02]  /*6ac0*/  @!P4 SYNCS.CCTL.IV [UR13+0x4000] ;  /* 0x00400000ff00c9b1 */ /* 0x000ea4000800000d */
[----:B--2---:R-:W-:Y:S01]  /*6ad0*/  BAR.SYNC.DEFER_BLOCKING 0x0 ;  /* 0x0000000000007b1d */ /* 0x004fe20000010000 */
[----:B-1----:R-:W-:-:S05]  /*6ae0*/  ISETP.GE.AND P0, PT, R61, UR10, PT ;  /* 0x0000000a3d007c0c */ /* 0x002fca000bf06270 */
[----:B------:R-:W-:Y:S01]  /*6af0*/  LDTM.16dp32bit_t0_t15.x32 R4, tmem[UR14] ;  /* 0x0000000e000479ee */ /* 0x000fe20008a80000 */
[----:B------:R-:W1:Y:S01]  /*6b00*/  LDTM.16dp32bit_t16_t31.x32 R4, tmem[UR14+0x20] ;  /* 0x0000200e000479ee */ /* 0x000e620008aa0000 */
[----:B------:R-:W-:Y:S02]  /*6b10*/  ISETP.LT.AND P2, PT, R2, UR11, !P0 ;  /* 0x0000000b02007c0c */ /* 0x000fe4000c741270 */
[----:B------:R-:W-:Y:S02]  /*6b20*/  ISETP.LT.AND P5, PT, R3, UR11, !P0 ;  /* 0x0000000b03007c0c */ /* 0x000fe4000c7a1270 */
[----:B------:R-:W-:Y:S01]  /*6b30*/  ISETP.LT.AND P3, PT, R37, UR11, !P0 ;  /* 0x0000000b25007c0c */ /* 0x000fe2000c761270 */
[----:B------:R-:W2:Y:S01]  /*6b40*/  @!P4 SYNCS.CCTL.IV [UR13+0x4008] ;  /* 0x00400800ff00c9b1 */ /* 0x000ea2000800000d */
[----:B------:R-:W-:Y:S01]  /*6b50*/  NOP ;  /* 0x0000000000007918 */ /* 0x000fe20000000000 */
[----:B------:R-:W-:Y:S02]  /*6b60*/  ISETP.LT.AND P4, PT, R36, UR11, !P0 ;  /* 0x0000000b24007c0c */ /* 0x000fe4000c781270 */
[----:B-1----:R-:W-:-:S02]  /*6b70*/  F2FP.SATFINITE.E4M3.F32.PACK_AB_MERGE_C R4, R5, R4, RZ ;  /* 0x000000040504723e */ /* 0x002fc400048070ff */
[----:B------:R-:W-:Y:S02]  /*6b80*/  F2FP.SATFINITE.E4M3.F32.PACK_AB_MERGE_C R6, R7, R6, RZ ;  /* 0x000000060706723e */ /* 0x000fe400048070ff */
[----:B------:R-:W-:Y:S02]  /*6b90*/  F2FP.SATFINITE.E4M3.F32.PACK_AB_MERGE_C R8, R9, R8, RZ ;  /* 0x000000080908723e */ /* 0x000fe400048070ff */
[----:B------:R-:W-:Y:S02]  /*6ba0*/  F2FP.SATFINITE.E4M3.F32.PACK_AB_MERGE_C R12, R13, R12, RZ ;  /* 0x0000000c0d0c723e */ /* 0x000fe400048070ff */
[----:B------:R-:W-:Y:S02]  /*6bb0*/  F2FP.SATFINITE.E4M3.F32.PACK_AB_MERGE_C R14, R15, R14, RZ ;  /* 0x0000000e0f0e723e */ /* 0x000fe400048070ff */
[----:B------:R-:W-:Y:S02]  /*6bc0*/  F2FP.SATFINITE.E4M3.F32.PACK_AB_MERGE_C R16, R17, R16, RZ ;  /* 0x000000101110723e */ /* 0x000fe400048070ff */
[----:B------:R-:W-:-:S02]  /*6bd0*/  F2FP.SATFINITE.E4M3.F32.PACK_AB_MERGE_C R20, R21, R20, RZ ;  /* 0x000000141514723e */ /* 0x000fc400048070ff */
[----:B------:R-:W-:Y:S02]  /*6be0*/  F2FP.SATFINITE.E4M3.F32.PACK_AB_MERGE_C R22, R23, R22, RZ ;  /* 0x000000161716723e */ /* 0x000fe400048070ff */
[----:B------:R-:W-:Y:S02]  /*6bf0*/  F2FP.SATFINITE.E4M3.F32.PACK_AB_MERGE_C R24, R25, R24, RZ ;  /* 0x000000181918723e */ /* 0x000fe400048070ff */
[----:B------:R-:W-:Y:S02]  /*6c00*/  F2FP.SATFINITE.E4M3.F32.PACK_AB_MERGE_C R28, R29, R28, RZ ;  /* 0x0000001c1d1c723e */ /* 0x000fe400048070ff */
[----:B------:R-:W-:Y:S01]  /*6c10*/  F2FP.SATFINITE.E4M3.F32.PACK_AB_MERGE_C R30, R31, R30, RZ ;  /* 0x0000001e1f1e723e */ /* 0x000fe200048070ff */
[----:B------:R-:W1:Y:S01]  /*6c20*/  LDC R29, c[0x0][0x3b8] ;  /* 0x0000ee00ff1d7b82 */ /* 0x000e620000000800 */
[----:B------:R-:W-:Y:S02]  /*6c30*/  F2FP.SATFINITE.E4M3.F32.PACK_AB_MERGE_C R32, R33, R32, RZ ;  /* 0x000000202120723e */ /* 0x000fe400048070ff */
[----:B------:R-:W-:-:S02]  /*6c40*/  F2FP.SATFINITE.E4M3.F32.PACK_AB_MERGE_C R18, R19, R18, RZ ;  /* 0x000000121312723e */ /* 0x000fc400048070ff */
[----:B------:R-:W-:Y:S02]  /*6c50*/  LOP3.LUT R17, R4, 0xffff, RZ, 0xc0, !PT ;  /* 0x0000ffff04117812 */ /* 0x000fe400078ec0ff */
[----:B------:R-:W-:Y:S02]  /*6c60*/  LOP3.LUT R68, R6, 0xffff, RZ, 0xc0, !PT ;  /* 0x0000ffff06447812 */ /* 0x000fe400078ec0ff */
[----:B------:R-:W-:Y:S02]  /*6c70*/  LOP3.LUT R70, R8, 0xffff, RZ, 0xc0, !PT ;  /* 0x0000ffff08467812 */ /* 0x000fe400078ec0ff */
[----:B------:R-:W-:Y:S02]  /*6c80*/  LOP3.LUT R12, R12, 0xffff, RZ, 0xc0, !PT ;  /* 0x0000ffff0c0c7812 */ /* 0x000fe400078ec0ff */
[----:B------:R-:W-:Y:S02]  /*6c90*/  LOP3.LUT R19, R14, 0xffff, RZ, 0xc0, !PT ;  /* 0x0000ffff0e137812 */ /* 0x000fe400078ec0ff */
[----:B------:R-:W-:-:S02]  /*6ca0*/  LOP3.LUT R16, R16, 0xffff, RZ, 0xc0, !PT ;  /* 0x0000ffff10107812 */ /* 0x000fc400078ec0ff */
[----:B------:R-:W-:Y:S02]  /*6cb0*/  LOP3.LUT R20, R20, 0xffff, RZ, 0xc0, !PT ;  /* 0x0000ffff14147812 */ /* 0x000fe400078ec0ff */
[----:B------:R-:W-:Y:S02]  /*6cc0*/  LOP3.LUT R21, R22, 0xffff, RZ, 0xc0, !PT ;  /* 0x0000ffff16157812 */ /* 0x000fe400078ec0ff */
[----:B------:R-:W-:Y:S02]  /*6cd0*/  LOP3.LUT R24, R24, 0xffff, RZ, 0xc0, !PT ;  /* 0x0000ffff18187812 */ /* 0x000fe400078ec0ff */
[----:B------:R-:W-:Y:S02]  /*6ce0*/  LOP3.LUT R28, R28, 0xffff, RZ, 0xc0, !PT ;  /* 0x0000ffff1c1c7812 */ /* 0x000fe400078ec0ff */
[----:B------:R-:W-:Y:S02]  /*6cf0*/  LOP3.LUT R23, R30, 0xffff, RZ, 0xc0, !PT ;  /* 0x0000ffff1e177812 */ /* 0x000fe400078ec0ff */
[----:B------:R-:W-:-:S02]  /*6d00*/  LOP3.LUT R32, R32, 0xffff, RZ, 0xc0, !PT ;  /* 0x0000ffff20207812 */ /* 0x000fc400078ec0ff */
[----:B------:R-:W-:Y:S02]  /*6d10*/  F2FP.SATFINITE.E4M3.F32.PACK_AB_MERGE_C R10, R11, R10, RZ ;  /* 0x0000000a0b0a723e */ /* 0x000fe400048070ff */
[--C-:B------:R-:W-:Y:S02]  /*6d20*/  PRMT R0, R70, 0x3340, R1.reuse ;  /* 0x0000334046007816 */ /* 0x100fe40000000001 */
[--C-:B------:R-:W-:Y:S02]  /*6d30*/  PRMT R4, R16, 0x3340, R1.reuse ;  /* 0x0000334010047816 */ /* 0x100fe40000000001 */
[--C-:B------:R-:W-:Y:S02]  /*6d40*/  PRMT R6, R24, 0x3340, R1.reuse ;  /* 0x0000334018067816 */ /* 0x100fe40000000001 */
[----:B------:R-:W-:Y:S02]  /*6d50*/  PRMT R8, R32, 0x3340, R1 ;  /* 0x0000334020087816 */ /* 0x000fe40000000001 */
[----:B------:R-:W-:-:S02]  /*6d60*/  PRMT R5, R17, 0x3340, R68 ;  /* 0x0000334011057816 */ /* 0x000fc40000000044 */
[----:B------:R-:W-:Y:S02]  /*6d70*/  PRMT R7, R12, 0x3340, R19 ;  /* 0x000033400c077816 */ /* 0x000fe40000000013 */
[----:B------:R-:W-:Y:S02]  /*6d80*/  PRMT R11, R20, 0x3340, R21 ;  /* 0x00003340140b7816 */ /* 0x000fe40000000015 */
[----:B------:R-:W-:Y:S02]  /*6d90*/  PRMT R15, R28, 0x3340, R23 ;  /* 0x000033401c0f7816 */ /* 0x000fe40000000017 */
[----:B------:R-:W-:Y:S02]  /*6da0*/  PRMT R9, R5, 0x5410, R0 ;  /* 0x0000541005097816 */ /* 0x000fe40000000000 */
[----:B------:R-:W-:Y:S02]  /*6db0*/  PRMT R13, R7, 0x5410, R4 ;  /* 0x00005410070d7816 */ /* 0x000fe40000000004 */
[----:B------:R-:W-:-:S02]  /*6dc0*/  PRMT R11, R11, 0x5410, R6 ;  /* 0x000054100b0b7816 */ /* 0x000fc40000000006 */
[----:B------:R-:W-:Y:S02]  /*6dd0*/  PRMT R15, R15, 0x5410, R8 ;  /* 0x000054100f0f7816 */ /* 0x000fe40000000008 */
[----:B------:R-:W-:Y:S02]  /*6de0*/  SHF.R.U32.HI R0, RZ, 0x8, R17 ;  /* 0x00000008ff007819 */ /* 0x000fe40000011611 */
[----:B------:R-:W-:Y:S02]  /*6df0*/  SHF.R.U32.HI R4, RZ, 0x8, R68 ;  /* 0x00000008ff047819 */ /* 0x000fe40000011644 */
[----:B------:R-:W-:Y:S02]  /*6e00*/  SHF.R.U32.HI R5, RZ, 0x8, R70 ;  /* 0x00000008ff057819 */ /* 0x000fe40000011646 */
[----:B------:R-:W-:Y:S02]  /*6e10*/  SHF.R.U32.HI R6, RZ, 0x8, R12 ;  /* 0x00000008ff067819 */ /* 0x000fe4000001160c */
[----:B------:R-:W-:-:S02]  /*6e20*/  SHF.R.U32.HI R7, RZ, 0x8, R19 ;  /* 0x00000008ff077819 */ /* 0x000fc40000011613 */
[----:B------:R-:W-:Y:S02]  /*6e30*/  SHF.R.U32.HI R8, RZ, 0x8, R16 ;  /* 0x00000008ff087819 */ /* 0x000fe40000011610 */
[----:B------:R-:W-:Y:S02]  /*6e40*/  LOP3.LUT R17, R0, 0xffff, RZ, 0xc0, !PT ;  /* 0x0000ffff00117812 */ /* 0x000fe400078ec0ff */
[----:B------:R-:W-:Y:S02]  /*6e50*/  LOP3.LUT R4, R4, 0xffff, RZ, 0xc0, !PT ;  /* 0x0000ffff04047812 */ /* 0x000fe400078ec0ff */
[----:B------:R-:W-:Y:S02]  /*6e60*/  LOP3.LUT R5, R5, 0xffff, RZ, 0xc0, !PT ;  /* 0x0000ffff05057812 */ /* 0x000fe400078ec0ff */
[----:B------:R-:W-:Y:S02]  /*6e70*/  LOP3.LUT R6, R6, 0xffff, RZ, 0xc0, !PT ;  /* 0x0000ffff06067812 */ /* 0x000fe400078ec0ff */
[----:B------:R-:W-:-:S02]  /*6e80*/  LOP3.LUT R7, R7, 0xffff, RZ, 0xc0, !PT ;  /* 0x0000ffff07077812 */ /* 0x000fc400078ec0ff */
[----:B------:R-:W-:Y:S02]  /*6e90*/  LOP3.LUT R8, R8, 0xffff, RZ, 0xc0, !PT ;  /* 0x0000ffff08087812 */ /* 0x000fe400078ec0ff */
[----:B------:R-:W-:Y:S02]  /*6ea0*/  PRMT R17, R17, 0x3340, R4 ;  /* 0x0000334011117816 */ /* 0x000fe40000000004 */
[----:B------:R-:W-:Y:S02]  /*6eb0*/  PRMT R12, R5, 0x3340, R2 ;  /* 0x00003340050c7816 */ /* 0x000fe40000000002 */
[----:B------:R-:W-:Y:S02]  /*6ec0*/  PRMT R19, R6, 0x3340, R7 ;  /* 0x0000334006137816 */ /* 0x000fe40000000007 */
[----:B------:R-:W-:Y:S02]  /*6ed0*/  PRMT R14, R8, 0x3340, R1 ;  /* 0x00003340080e7816 */ /* 0x000fe40000000001 */
[----:B------:R-:W-:-:S02]  /*6ee0*/  SHF.R.U32.HI R0, RZ, 0x8, R20 ;  /* 0x00000008ff007819 */ /* 0x000fc40000011614 */
[----:B------:R-:W-:Y:S02]  /*6ef0*/  SHF.R.U32.HI R4, RZ, 0x8, R21 ;  /* 0x00000008ff047819 */ /* 0x000fe40000011615 */
[----:B------:R-:W-:Y:S02]  /*6f00*/  SHF.R.U32.HI R5, RZ, 0x8, R24 ;  /* 0x00000008ff057819 */ /* 0x000fe40000011618 */
[----:B------:R-:W-:Y:S02]  /*6f10*/  SHF.R.U32.HI R6, RZ, 0x8, R28 ;  /* 0x00000008ff067819 */ /* 0x000fe4000001161c */
[----:B------:R-:W-:Y:S02]  /*6f20*/  SHF.R.U32.HI R7, RZ, 0x8, R23 ;  /* 0x00000008ff077819 */ /* 0x000fe40000011617 */
[----:B------:R-:W-:Y:S02]  /*6f30*/  SHF.R.U32.HI R8, RZ, 0x8, R32 ;  /* 0x00000008ff087819 */ /* 0x000fe40000011620 */
[----:B------:R-:W-:Y:S01]  /*6f40*/  LOP3.LUT R21, R0, 0xffff, RZ, 0xc0, !PT ;  /* 0x0000ffff00157812 */ /* 0x000fe200078ec0ff */
[----:B0-----:R-:W-:Y:S01]  /*6f50*/  IMAD R0, R61, UR4, RZ ;  /* 0x000000043d007c24 */ /* 0x001fe2000f8e02ff */
[----:B------:R-:W-:-:S02]  /*6f60*/  LOP3.LUT R4, R4, 0xffff, RZ, 0xc0, !PT ;  /* 0x0000ffff04047812 */ /* 0x000fc400078ec0ff */
[----:B------:R-:W-:Y:S02]  /*6f70*/  LOP3.LUT R5, R5, 0xffff, RZ, 0xc0, !PT ;  /* 0x0000ffff05057812 */ /* 0x000fe400078ec0ff */
[----:B------:R-:W-:Y:S02]  /*6f80*/  LOP3.LUT R8, R8, 0xffff, RZ, 0xc0, !PT ;  /* 0x0000ffff08087812 */ /* 0x000fe400078ec0ff */
[----:B------:R-:W-:Y:S02]  /*6f90*/  LOP3.LUT R7, R7, 0xffff, RZ, 0xc0, !PT ;  /* 0x0000ffff07077812 */ /* 0x000fe400078ec0ff */
[----:B------:R-:W-:Y:S02]  /*6fa0*/  LOP3.LUT R6, R6, 0xffff, RZ, 0xc0, !PT ;  /* 0x0000ffff06067812 */ /* 0x000fe400078ec0ff */
[----:B------:R-:W-:Y:S02]  /*6fb0*/  F2FP.SATFINITE.E4M3.F32.PACK_AB_MERGE_C R26, R27, R26, RZ ;  /* 0x0000001a1b1a723e */ /* 0x000fe400048070ff */
[----:B------:R-:W-:-:S02]  /*6fc0*/  F2FP.SATFINITE.E4M3.F32.PACK_AB_MERGE_C R34, R35, R34, RZ ;  /* 0x000000222322723e */ /* 0x000fc400048070ff */
[----:B------:R-:W-:Y:S02]  /*6fd0*/  PRMT R4, R21, 0x3340, R4 ;  /* 0x0000334015047816 */ /* 0x000fe40000000004 */
[----:B------:R-:W-:Y:S02]  /*6fe0*/  PRMT R5, R5, 0x3340, R2 ;  /* 0x0000334005057816 */ /* 0x000fe40000000002 */
[----:B------:R-:W-:Y:S02]  /*6ff0*/  PRMT R8, R8, 0x3340, R1 ;  /* 0x0000334008087816 */ /* 0x000fe40000000001 */
[----:B------:R-:W-:Y:S02]  /*7000*/  PRMT R7, R6, 0x3340, R7 ;  /* 0x0000334006077816 */ /* 0x000fe40000000007 */
[----:B------:R-:W-:Y:S02]  /*7010*/  LOP3.LUT R26, R26, 0xffff, RZ, 0xc0, !PT ;  /* 0x0000ffff1a1a7812 */ /* 0x000fe400078ec0ff */
[----:B------:R-:W-:-:S02]  /*7020*/  PRMT R17, R17, 0x5410, R12 ;  /* 0x0000541011117816 */ /* 0x000fc4000000000c */
[----:B------:R-:W-:Y:S02]  /*7030*/  PRMT R19, R19, 0x5410, R14 ;  /* 0x0000541013137816 */ /* 0x000fe4000000000e */
[----:B------:R-:W-:Y:S02]  /*7040*/  LOP3.LUT R10, R10, 0xffff, RZ, 0xc0, !PT ;  /* 0x0000ffff0a0a7812 */ /* 0x000fe400078ec0ff */
[----:B------:R-:W-:Y:S02]  /*7050*/  PRMT R5, R4, 0x5410, R5 ;  /* 0x0000541004057816 */ /* 0x000fe40000000005 */
[----:B------:R-:W-:Y:S02]  /*7060*/  PRMT R7, R7, 0x5410, R8 ;  /* 0x0000541007077816 */ /* 0x000fe40000000008 */
[----:B------:R-:W-:Y:S02]  /*7070*/  LOP3.LUT R18, R18, 0xffff, RZ, 0xc0, !PT ;  /* 0x0000ffff12127812 */ /* 0x000fe400078ec0ff */
[----:B------:R-:W-:-:S02]  /*7080*/  LOP3.LUT R34, R34, 0xffff, RZ, 0xc0, !PT ;  /* 0x0000ffff22227812 */ /* 0x000fc400078ec0ff */
[----:B------:R-:W-:Y:S02]  /*7090*/  PRMT R14, R11, 0x4210, R26 ;  /* 0x000042100b0e7816 */ /* 0x000fe4000000001a */
[--C-:B------:R-:W-:Y:S01]  /*70a0*/  PRMT R12, R9, 0x4210, R10.reuse ;  /* 0x00004210090c7816 */ /* 0x100fe2000000000a */
[----:B-1----:R-:W-:Y:S01]  /*70b0*/  IMAD R9, R2, R29, RZ ;  /* 0x0000001d02097224 */ /* 0x002fe200078e02ff */
[----:B------:R-:W-:Y:S02]  /*70c0*/  PRMT R24, R17, 0x5210, R10 ;  /* 0x0000521011187816 */ /* 0x000fe4000000000a */
[--C-:B------:R-:W-:Y:S01]  /*70d0*/  PRMT R13, R13, 0x4210, R18.reuse ;  /* 0x000042100d0d7816 */ /* 0x100fe20000000012 */
[----:B------:R-:W-:Y:S01]  /*70e0*/  IMAD R10, R29, 0x2, R9 ;  /* 0x000000021d0a7824 */ /* 0x000fe200078e0209 */
[----:B------:R-:W-:Y:S02]  /*70f0*/  PRMT R25, R19, 0x5210, R18 ;  /* 0x0000521013197816 */ /* 0x000fe40000000012 */
[----:B------:R-:W-:-:S02]  /*7100*/  PRMT R26, R5, 0x5210, R26 ;  /* 0x00005210051a7816 */ /* 0x000fc4000000001a */
[--C-:B------:R-:W-:Y:S02]  /*7110*/  PRMT R15, R15, 0x4210, R34.reuse ;  /* 0x000042100f0f7816 */ /* 0x100fe40000000022 */
[----:B------:R-:W-:Y:S02]  /*7120*/  PRMT R27, R7, 0x5210, R34 ;  /* 0x00005210071b7816 */ /* 0x000fe40000000022 */
[----:B------:R-:W-:Y:S01]  /*7130*/  IADD3 R23, P1, PT, R0, UR8, RZ ;  /* 0x0000000800177c10 */ /* 0x000fe2000ff3e0ff */
[----:B--2---:R-:W-:Y:S03]  /*7140*/  STS.128 [R69], R12 ;  /* 0x0000000c45007388 */ /* 0x004fe60000000c00 */
[-C--:B------:R-:W-:Y:S01]  /*7150*/  IADD3 R8, P6, PT, R10, R23.reuse, RZ ;  /* 0x000000170a087210 */ /* 0x080fe20007fde0ff */
[----:B------:R0:W-:Y:S01]  /*7160*/  STS.128 [R69+0x400], R24 ;  /* 0x0004001845007388 */ /* 0x0001e20000000c00 */
[----:B------:R-:W-:Y:S01]  /*7170*/  BAR.SYNC.DEFER_BLOCKING 0x0 ;  /* 0x0000000000007b1d */ /* 0x000fe20000010000 */
[----:B0-----:R-:W-:Y:S01]  /*7180*/  LEA.HI.X.SX32 R25, R0, UR9, 0x1, P1 ;  /* 0x0000000900197c11 */ /* 0x001fe200088f0eff */
[----:B------:R-:W-:Y:S01]  /*7190*/  IMAD R0, R29, 0x2, R10 ;  /* 0x000000021d007824 */ /* 0x000fe200078e020a */
[----:B------:R-:W-:-:S03]  /*71a0*/  IADD3 R2, P1, PT, R9, R23, RZ ;  /* 0x0000001709027210 */ /* 0x000fc60007f3e0ff */
[----:B------:R-:W-:Y:S01]  /*71b0*/  IMAD R13, R29, 0x2, R0 ;  /* 0x000000021d0d7824 */ /* 0x000fe200078e0200 */
[-C--:B------:R-:W-:Y:S02]  /*71c0*/  LEA.HI.X.SX32 R3, R9, R25.reuse, 0x1, P1 ;  /* 0x0000001909037211 */ /* 0x080fe400008f0eff */
[----:B------:R-:W-:Y:S02]  /*71d0*/  LEA.HI.X.SX32 R9, R10, R25, 0x1, P6 ;  /* 0x000000190a097211 */ /* 0x000fe400030f0eff */
[----:B------:R-:W-:Y:S01]  /*71e0*/  IADD3 R10, P6, PT, R0, R23, RZ ;  /* 0x00000017000a7210 */ /* 0x000fe20007fde0ff */
[----:B------:R-:W0:Y:S01]  /*71f0*/  LDS.128 R4, [R67] ;  /* 0x0000000043047984 */ /* 0x000e220000000c00 */
[----:B------:R-:W-:Y:S02]  /*7200*/  ISETP.LT.AND P1, PT, R38, UR11, !P0 ;  /* 0x0000000b26007c0c */ /* 0x000fe4000c721270 */
[----:B------:R-:W-:Y:S01]  /*7210*/  LEA.HI.X.SX32 R11, R0, R25, 0x1, P6 ;  /* 0x00000019000b7211 */ /* 0x000fe200030f0eff */
[----:B------:R-:W-:Y:S01]  /*7220*/  IMAD R0, R29, 0x2, R13 ;  /* 0x000000021d007824 */ /* 0x000fe200078e020d */
[----:B------:R-:W-:-:S04]  /*7230*/  IADD3 R12, P6, PT, R13, R23, RZ ;  /* 0x000000170d0c7210 */ /* 0x000fc80007fde0ff */
[----:B------:R-:W-:Y:S02]  /*7240*/  LEA.HI.X.SX32 R13, R13, R25, 0x1, P6 ;  /* 0x000000190d0d7211 */ /* 0x000fe400030f0eff */
[C---:B0-----:R-:W-:Y:S02]  /*7250*/  PRMT R17, R4.reuse, 0x7770, RZ ;  /* 0x0000777004117816 */ /* 0x041fe400000000ff */
[C---:B------:R-:W-:Y:S02]  /*7260*/  PRMT R15, R4.reuse, 0x7771, RZ ;  /* 0x00007771040f7816 */ /* 0x040fe400000000ff */
[----:B------:R-:W-:Y:S01]  /*7270*/  PRMT R19, R4, 0x7772, RZ ;  /* 0x0000777204137816 */ /* 0x000fe200000000ff */
[----:B------:R0:W-:Y:S01]  /*7280*/  @P2 STG.E.U8 desc[UR26][R2.64], R17 ;  /* 0x0000001102002986 */ /* 0x0001e2000c10111a */
[----:B------:R-:W-:Y:S02]  /*7290*/  ISETP.LT.AND P2, PT, R39, UR11, !P0 ;  /* 0x0000000b27007c0c */ /* 0x000fe4000c741270 */
[----:B------:R-:W-:Y:S01]  /*72a0*/  PRMT R21, R6, 0x7771, RZ ;  /* 0x0000777106157816 */ /* 0x000fe200000000ff */
[----:B------:R1:W-:Y:S01]  /*72b0*/  @P5 STG.E.U8 desc[UR26][R8.64], R15 ;  /* 0x0000000f08005986 */ /* 0x0003e2000c10111a */
[----:B------:R-:W-:-:S03]  /*72c0*/  ISETP.LT.AND P5, PT, R40, UR11, !P0 ;  /* 0x0000000b28007c0c */ /* 0x000fc6000c7a1270 */
[----:B------:R2:W-:Y:S01]  /*72d0*/  @P4 STG.E.U8 desc[UR26][R10.64], R19 ;  /* 0x000000130a004986 */ /* 0x0005e2000c10111a */
[----:B------:R-:W-:Y:S02]  /*72e0*/  ISETP.LT.AND P4, PT, R41, UR11, !P0 ;  /* 0x0000000b29007c0c */ /* 0x000fe4000c781270 */
[----:B0-----:R-:W-:Y:S01]  /*72f0*/  PRMT R17, R4, 0x7773, RZ ;  /* 0x0000777304117816 */ /* 0x001fe200000000ff */
[----:B------:R-:W-:Y:S01]  /*7300*/  IMAD R4, R29, 0x2, R0 ;  /* 0x000000021d047824 */ /* 0x000fe200078e0200 */
[C---:B------:R-:W-:Y:S02]  /*7310*/  IADD3 R2, P6, PT, R0.reuse, R23, RZ ;  /* 0x0000001700027210 */ /* 0x040fe40007fde0ff */
[----:B-1----:R-:W-:Y:S01]  /*7320*/  PRMT R15, R5, 0x7770, RZ ;  /* 0x00007770050f7816 */ /* 0x002fe200000000ff */
[----:B------:R0:W-:Y:S01]  /*7330*/  @P3 STG.E.U8 desc[UR26][R12.64], R17 ;  /* 0x000000110c003986 */ /* 0x0001e2000c10111a */
[----:B------:R-:W-:Y:S01]  /*7340*/  LEA.HI.X.SX32 R3, R0, R25, 0x1, P6 ;  /* 0x0000001900037211 */ /* 0x000fe200030f0eff */
[----:B------:R-:W-:Y:S01]  /*7350*/  IMAD R0, R29, 0x2, R4 ;  /* 0x000000021d007824 */ /* 0x000fe200078e0204 */
[----:B------:R-:W-:-:S02]  /*7360*/  IADD3 R8, P6, PT, R4, R23, RZ ;  /* 0x0000001704087210 */ /* 0x000fc40007fde0ff */
[----:B--2---:R-:W-:Y:S01]  /*7370*/  PRMT R19, R5, 0x7771, RZ ;  /* 0x0000777105137816 */ /* 0x004fe200000000ff */
[----:B------:R1:W-:Y:S01]  /*7380*/  @P1 STG.E.U8 desc[UR26][R2.64], R15 ;  /* 0x0000000f02001986 */ /* 0x0003e2000c10111a */
[----:B------:R-:W-:Y:S01]  /*7390*/  LEA.HI.X.SX32 R9, R4, R25, 0x1, P6 ;  /* 0x0000001904097211 */ /* 0x000fe200030f0eff */
[C---:B------:R-:W-:Y:S01]  /*73a0*/  IMAD R4, R29.reuse, 0x2, R0 ;  /* 0x000000021d047824 */ /* 0x040fe200078e0200 */
[----:B------:R-:W-:Y:S02]  /*73b0*/  IADD3 R10, P6, PT, R0, R23, RZ ;  /* 0x00000017000a7210 */ /* 0x000fe40007fde0ff */
[----:B------:R-:W-:Y:S01]  /*73c0*/  ISETP.LT.AND P3, PT, R42, UR11, !P0 ;  /* 0x0000000b2a007c0c */ /* 0x000fe2000c761270 */
[----:B------:R2:W-:Y:S01]  /*73d0*/  @P2 STG.E.U8 desc[UR26][R8.64], R19 ;  /* 0x0000001308002986 */ /* 0x0005e2000c10111a */
[----:B------:R-:W-:Y:S01]  /*73e0*/  LEA.HI.X.SX32 R11, R0, R25, 0x1, P6 ;  /* 0x00000019000b7211 */ /* 0x000fe200030f0eff */
[----:B------:R-:W-:Y:S01]  /*73f0*/  IMAD R0, R29, 0x2, R4 ;  /* 0x000000021d007824 */ /* 0x000fe200078e0204 */
[----:B0-----:R-:W-:-:S02]  /*7400*/  IADD3 R12, P6, PT, R4, R23, RZ ;  /* 0x00000017040c7210 */ /* 0x001fc40007fde0ff */
[C---:B------:R-:W-:Y:S02]  /*7410*/  PRMT R17, R5.reuse, 0x7773, RZ ;  /* 0x0000777305117816 */ /* 0x040fe400000000ff */
[----:B-1----:R-:W-:Y:S01]  /*7420*/  PRMT R15, R5, 0x7772, RZ ;  /* 0x00007772050f7816 */ /* 0x002fe200000000ff */
[C---:B------:R-:W-:Y:S01]  /*7430*/  IMAD R5, R29.reuse, 0x2, R0 ;  /* 0x000000021d057824 */ /* 0x040fe200078e0200 */
[----:B------:R-:W-:Y:S02]  /*7440*/  LEA.HI.X.SX32 R13, R4, R25, 0x1, P6 ;  /* 0x00000019040d7211 */ /* 0x000fe400030f0eff */
[----:B------:R-:W-:Y:S01]  /*7450*/  IADD3 R2, P6, PT, R0, R23, RZ ;  /* 0x0000001700027210 */ /* 0x000fe20007fde0ff */
[----:B------:R0:W-:Y:S01]  /*7460*/  @P5 STG.E.U8 desc[UR26][R10.64], R15 ;  /* 0x0000000f0a005986 */ /* 0x0001e2000c10111a */
[----:B--2---:R-:W-:Y:S02]  /*7470*/  PRMT R19, R6, 0x7770, RZ ;  /* 0x0000777006137816 */ /* 0x004fe400000000ff */
[----:B------:R-:W-:Y:S01]  /*7480*/  LEA.HI.X.SX32 R3, R0, R25, 0x1, P6 ;  /* 0x0000001900037211 */ /* 0x000fe200030f0eff */
[----:B------:R-:W-:Y:S01]  /*7490*/  IMAD R0, R29, 0x2, R5 ;  /* 0x000000021d007824 */ /* 0x000fe200078e0205 */
[----:B------:R-:W-:Y:S01]  /*74a0*/  IADD3 R4, P6, PT, R5, R23, RZ ;  /* 0x0000001705047210 */ /* 0x000fe20007fde0ff */
[----:B------:R1:W-:Y:S01]  /*74b0*/  @P4 STG.E.U8 desc[UR26][R12.64], R17 ;  /* 0x000000110c004986 */ /* 0x0003e2000c10111a */
[----:B------:R-:W-:-:S02]  /*74c0*/  ISETP.LT.AND P1, PT, R43, UR11, !P0 ;  /* 0x0000000b2b007c0c */ /* 0x000fc4000c721270 */
[----:B------:R-:W-:Y:S01]  /*74d0*/  LEA.HI.X.SX32 R5, R5, R25, 0x1, P6 ;  /* 0x0000001905057211 */ /* 0x000fe200030f0eff */
[----:B------:R-:W2:Y:S01]  /*74e0*/  LDS.128 R8, [R67+0x800] ;  /* 0x0008000043087984 */ /* 0x000ea20000000c00 */
[----:B------:R-:W-:Y:S02]  /*74f0*/  IADD3 R14, P6, PT, R0, R23, RZ ;  /* 0x00000017000e7210 */ /* 0x000fe40007fde0ff */
[----:B------:R-:W-:Y:S01]  /*7500*/  ISETP.LT.AND P2, PT, R44, UR11, !P0 ;  /* 0x0000000b2c007c0c */ /* 0x000fe2000c741270 */
[----:B------:R3:W-:Y:S01]  /*7510*/  @P3 STG.E.U8 desc[UR26][R2.64], R19 ;  /* 0x0000001302003986 */ /* 0x0007e2000c10111a */
[----:B0-----:R-:W-:Y:S02]  /*7520*/  LEA.HI.X.SX32 R15, R0, R25, 0x1, P6 ;  /* 0x00000019000f7211 */ /* 0x001fe400030f0eff */
[----:B------:R-:W-:Y:S01]  /*7530*/  ISETP.LT.AND P5, PT, R45, UR11, !P0 ;  /* 0x0000000b2d007c0c */ /* 0x000fe2000c7a1270 */
[C---:B-1----:R-:W-:Y:S01]  /*7540*/  IMAD R12, R29.reuse, 0x2, R0 ;  /* 0x000000021d0c7824 */ /* 0x042fe200078e0200 */
[----:B------:R-:W-:Y:S01]  /*7550*/  PRMT R17, R6, 0x7772, RZ ;  /* 0x0000777206117816 */ /* 0x000fe200000000ff */
[----:B------:R0:W-:Y:S01]  /*7560*/  @P1 STG.E.U8 desc[UR26][R4.64], R21 ;  /* 0x0000001504001986 */ /* 0x0001e2000c10111a */
[----:B------:R-:W-:Y:S01]  /*7570*/  ISETP.LT.AND P4, PT, R46, UR11, !P0 ;  /* 0x0000000b2e007c0c */ /* 0x000fe2000c781270 */
[----:B------:R-:W-:Y:S01]  /*7580*/  IMAD R0, R29, 0x2, R12 ;  /* 0x000000021d007824 */ /* 0x000fe200078e020c */
[----:B------:R-:W-:-:S02]  /*7590*/  ISETP.LT.AND P3, PT, R47, UR11, !P0 ;  /* 0x0000000b2f007c0c */ /* 0x000fc4000c761270 */
[----:B------:R-:W-:Y:S01]  /*75a0*/  ISETP.LT.AND P1, PT, R48, UR11, !P0 ;  /* 0x0000000b30007c0c */ /* 0x000fe2000c721270 */
[----:B------:R1:W-:Y:S01]  /*75b0*/  @P2 STG.E.U8 desc[UR26][R14.64], R17 ;  /* 0x000000110e002986 */ /* 0x0003e2000c10111a */
[----:B---3--:R-:W-:Y:S02]  /*75c0*/  IADD3 R2, P6, PT, R12, R23, RZ ;  /* 0x000000170c027210 */ /* 0x008fe40007fde0ff */
[----:B------:R-:W-:Y:S01]  /*75d0*/  PRMT R19, R6, 0x7773, RZ ;  /* 0x0000777306137816 */ /* 0x000fe200000000ff */
[----:B------:R-:W-:Y:S01]  /*75e0*/  IMAD R6, R29, 0x2, R0 ;  /* 0x000000021d067824 */ /* 0x000fe200078e0200 */
[----:B------:R-:W-:Y:S02]  /*75f0*/  LEA.HI.X.SX32 R3, R12, R25, 0x1, P6 ;  /* 0x000000190c037211 */ /* 0x000fe400030f0eff */
[C---:B------:R-:W-:Y:S02]  /*7600*/  IADD3 R12, P6, PT, R0.reuse, R23, RZ ;  /* 0x00000017000c7210 */ /* 0x040fe40007fde0ff */
[----:B0-----:R-:W-:Y:S01]  /*7610*/  PRMT R21, R7, 0x7770, RZ ;  /* 0x0000777007157816 */ /* 0x001fe200000000ff */
[----:B------:R0:W-:Y:S01]  /*7620*/  @P5 STG.E.U8 desc[UR26][R2.64], R19 ;  /* 0x0000001302005986 */ /* 0x0001e2000c10111a */
[----:B------:R-:W-:Y:S01]  /*7630*/  LEA.HI.X.SX32 R13, R0, R25, 0x1, P6 ;  /* 0x00000019000d7211 */ /* 0x000fe200030f0eff */
[----:B------:R-:W-:Y:S01]  /*7640*/  IMAD R0, R29, 0x2, R6 ;  /* 0x000000021d007824 */ /* 0x000fe200078e0206 */
[----:B------:R-:W-:-:S02]  /*7650*/  IADD3 R4, P6, PT, R6, R23, RZ ;  /* 0x0000001706047210 */ /* 0x000fc40007fde0ff */
[----:B-1----:R-:W-:Y:S01]  /*7660*/  PRMT R17, R7, 0x7771, RZ ;  /* 0x0000777107117816 */ /* 0x002fe200000000ff */
[----:B------:R-:W-:Y:S01]  /*7670*/  @P4 STG.E.U8 desc[UR26][R12.64], R21 ;  /* 0x000000150c004986 */ /* 0x000fe2000c10111a */
[----:B------:R-:W-:Y:S02]  /*7680*/  LEA.HI.X.SX32 R5, R6, R25, 0x1, P6 ;  /* 0x0000001906057211 */ /* 0x000fe400030f0eff */
[C---:B------:R-:W-:Y:S02]  /*7690*/  IADD3 R14, P6, PT, R0.reuse, R23, RZ ;  /* 0x00000017000e7210 */ /* 0x040fe40007fde0ff */
[----:B------:R-:W-:Y:S01]  /*76a0*/  ISETP.LT.AND P2, PT, R49, UR11, !P0 ;  /* 0x0000000b31007c0c */ /* 0x000fe2000c741270 */
[----:B0-----:R-:W-:Y:S01]  /*76b0*/  IMAD R3, R29, 0x2, R0 ;  /* 0x000000021d037824 */ /* 0x001fe200078e0200 */
[----:B------:R-:W-:Y:S01]  /*76c0*/  LEA.HI.X.SX32 R15, R0, R25, 0x1, P6 ;  /* 0x00000019000f7211 */ /* 0x000fe200030f0eff */
[----:B------:R0:W-:Y:S01]  /*76d0*/  @P3 STG.E.U8 desc[UR26][R4.64], R17 ;  /* 0x0000001104003986 */ /* 0x0001e2000c10111a */
[----:B------:R-:W-:Y:S01]  /*76e0*/  PRMT R19, R7, 0x7772, RZ ;  /* 0x0000777207137816 */ /* 0x000fe200000000ff */
[----:B------:R-:W-:Y:S01]  /*76f0*/  IMAD R0, R29, 0x2, R3 ;  /* 0x000000021d007824 */ /* 0x000fe200078e0203 */
[----:B------:R-:W-:-:S02]  /*7700*/  IADD3 R2, P6, PT, R3, R23, RZ ;  /* 0x0000001703027210 */ /* 0x000fc40007fde0ff */
[----:B------:R-:W-:Y:S01]  /*7710*/  ISETP.LT.AND P5, PT, R50, UR11, !P0 ;  /* 0x0000000b32007c0c */ /* 0x000fe2000c7a1270 */
[----:B------:R1:W-:Y:S01]  /*7720*/  @P1 STG.E.U8 desc[UR26][R14.64], R19 ;  /* 0x000000130e001986 */ /* 0x0003e2000c10111a */
[----:B------:R-:W-:Y:S02]  /*7730*/  LEA.HI.X.SX32 R3, R3, R25, 0x1, P6 ;  /* 0x0000001903037211 */ /* 0x000fe400030f0eff */
[C---:B------:R-:W-:Y:S02]  /*7740*/  IADD3 R6, P6, PT, R0.reuse, R23, RZ ;  /* 0x0000001700067210 */ /* 0x040fe40007fde0ff */
[----:B------:R-:W-:Y:S01]  /*7750*/  ISETP.LT.AND P4, PT, R51, UR11, !P0 ;  /* 0x0000000b33007c0c */ /* 0x000fe2000c781270 */
[----:B0-----:R-:W-:Y:S01]  /*7760*/  IMAD R5, R29, 0x2, R0 ;  /* 0x000000021d057824 */ /* 0x001fe200078e0200 */
[----:B------:R-:W-:Y:S02]  /*7770*/  PRMT R17, R7, 0x7773, RZ ;  /* 0x0000777307117816 */ /* 0x000fe400000000ff */
[----:B------:R-:W-:Y:S01]  /*7780*/  LEA.HI.X.SX32 R7, R0, R25, 0x1, P6 ;  /* 0x0000001900077211 */ /* 0x000fe200030f0eff */
[----:B------:R-:W-:Y:S01]  /*7790*/  IMAD R0, R29, 0x2, R5 ;  /* 0x000000021d007824 */ /* 0x000fe200078e0205 */
[----:B------:R-:W-:Y:S01]  /*77a0*/  IADD3 R4, P6, PT, R5, R23, RZ ;  /* 0x0000001705047210 */ /* 0x000fe20007fde0ff */
[----:B------:R0:W-:Y:S01]  /*77b0*/  @P2 STG.E.U8 desc[UR26][R2.64], R17 ;  /* 0x0000001102002986 */ /* 0x0001e2000c10111a */
[----:B--2---:R-:W-:Y:S01]  /*77c0*/  PRMT R21, R8, 0x7770, RZ ;  /* 0x0000777008157816 */ /* 0x004fe200000000ff */
[----:B-1----:R-:W-:Y:S01]  /*77d0*/  IMAD R14, R29, 0x2, R0 ;  /* 0x000000021d0e7824 */ /* 0x002fe200078e0200 */
[----:B------:R-:W-:-:S02]  /*77e0*/  LEA.HI.X.SX32 R5, R5, R25, 0x1, P6 ;  /* 0x0000001905057211 */ /* 0x000fc400030f0eff */
[----:B------:R-:W-:Y:S01]  /*77f0*/  IADD3 R12, P6, PT, R0, R23, RZ ;  /* 0x00000017000c7210 */ /* 0x000fe20007fde0ff */
[----:B------:R1:W-:Y:S01]  /*7800*/  @P5 STG.E.U8 desc[UR26][R6.64], R21 ;  /* 0x0000001506005986 */ /* 0x0003e2000c10111a */
[----:B------:R-:W-:Y:S02]  /*7810*/  PRMT R19, R8, 0x7771, RZ ;  /* 0x0000777108137816 */ /* 0x000fe400000000ff */
[----:B------:R-:W-:Y:S01]  /*7820*/  LEA.HI.X.SX32 R13, R0, R25, 0x1, P6 ;  /* 0x00000019000d7211 */ /* 0x000fe200030f0eff */
[----:B------:R-:W-:Y:S01]  /*7830*/  IMAD R0, R29, 0x2, R14 ;  /* 0x000000021d007824 */ /* 0x000fe200078e020e */
[----:B------:R-:W-:Y:S01]  /*7840*/  ISETP.LT.AND P3, PT, R52, UR11, !P0 ;  /* 0x0000000b34007c0c */ /* 0x000fe2000c761270 */
[----:B------:R2:W-:Y:S01]  /*7850*/  @P4 STG.E.U8 desc[UR26][R4.64], R19 ;  /* 0x0000001304004986 */ /* 0x0005e2000c10111a */
[----:B0-----:R-:W-:Y:S02]  /*7860*/  IADD3 R2, P6, PT, R14, R23, RZ ;  /* 0x000000170e027210 */ /* 0x001fe40007fde0ff */
[----:B------:R-:W-:-:S02]  /*7870*/  ISETP.LT.AND P1, PT, R53, UR11, !P0 ;  /* 0x0000000b35007c0c */ /* 0x000fc4000c721270 */
[----:B------:R-:W-:Y:S02]  /*7880*/  LEA.HI.X.SX32 R3, R14, R25, 0x1, P6 ;  /* 0x000000190e037211 */ /* 0x000fe400030f0eff */
[----:B-1----:R-:W-:Y:S02]  /*7890*/  IADD3 R6, P6, PT, R0, R23, RZ ;  /* 0x0000001700067210 */ /* 0x002fe40007fde0ff */
[C---:B------:R-:W-:Y:S02]  /*78a0*/  PRMT R17, R8.reuse, 0x7772, RZ ;  /* 0x0000777208117816 */ /* 0x040fe400000000ff */
[----:B------:R-:W-:Y:S01]  /*78b0*/  PRMT R15, R8, 0x7773, RZ ;  /* 0x00007773080f7816 */ /* 0x000fe200000000ff */
[C---:B--2---:R-:W-:Y:S01]  /*78c0*/  IMAD R5, R29.reuse, 0x2, R0 ;  /* 0x000000021d057824 */ /* 0x044fe200078e0200 */
[----:B------:R-:W-:Y:S01]  /*78d0*/  LEA.HI.X.SX32 R7, R0, R25, 0x1, P6 ;  /* 0x0000001900077211 */ /* 0x000fe200030f0eff */
[----:B------:R0:W-:Y:S01]  /*78e0*/  @P3 STG.E.U8 desc[UR26][R12.64], R17 ;  /* 0x000000110c003986 */ /* 0x0001e2000c10111a */
[----:B------:R-:W-:Y:S01]  /*78f0*/  ISETP.LT.AND P2, PT, R54, UR11, !P0 ;  /* 0x0000000b36007c0c */ /* 0x000fe2000c741270 */
[----:B------:R-:W-:Y:S01]  /*7900*/  IMAD R0, R29, 0x2, R5 ;  /* 0x000000021d007824 */ /* 0x000fe200078e0205 */
[----:B------:R-:W-:Y:S01]  /*7910*/  IADD3 R4, P6, PT, R5, R23, RZ ;  /* 0x0000001705047210 */ /* 0x000fe20007fde0ff */
[----:B------:R1:W-:Y:S01]  /*7920*/  @P1 STG.E.U8 desc[UR26][R2.64], R15 ;  /* 0x0000000f02001986 */ /* 0x0003e2000c10111a */
[----:B------:R-:W-:-:S02]  /*7930*/  PRMT R19, R9, 0x7770, RZ ;  /* 0x0000777009137816 */ /* 0x000fc400000000ff */
[----:B------:R-:W-:Y:S02]  /*7940*/  LEA.HI.X.SX32 R5, R5, R25, 0x1, P6 ;  /* 0x0000001905057211 */ /* 0x000fe400030f0eff */
[----:B------:R-:W-:Y:S02]  /*7950*/  ISETP.LT.AND P5, PT, R55, UR11, !P0 ;  /* 0x0000000b37007c0c */ /* 0x000fe4000c7a1270 */
[----:B------:R-:W-:Y:S02]  /*7960*/  ISETP.LT.AND P4, PT, R56, UR11, !P0 ;  /* 0x0000000b38007c0c */ /* 0x000fe4000c781270 */
[C---:B0-----:R-:W-:Y:S01]  /*7970*/  IADD3 R12, P6, PT, R0.reuse, R23, RZ ;  /* 0x00000017000c7210 */ /* 0x041fe20007fde0ff */
[----:B------:R0:W-:Y:S01]  /*7980*/  @P2 STG.E.U8 desc[UR26][R6.64], R19 ;  /* 0x0000001306002986 */ /* 0x0001e2000c10111a */
[----:B------:R-:W-:Y:S01]  /*7990*/  ISETP.LT.AND P3, PT, R57, UR11, !P0 ;  /* 0x0000000b39007c0c */ /* 0x000fe2000c761270 */
[----:B-1----:R-:W-:Y:S01]  /*79a0*/  IMAD R3, R29, 0x2, R0 ;  /* 0x000000021d037824 */ /* 0x002fe200078e0200 */
[----:B------:R-:W-:-:S02]  /*79b0*/  LEA.HI.X.SX32 R13, R0, R25, 0x1, P6 ;  /* 0x00000019000d7211 */ /* 0x000fc400030f0eff */
[----:B------:R-:W-:Y:S01]  /*79c0*/  ISETP.LT.AND P1, PT, R58, UR11, !P0 ;  /* 0x0000000b3a007c0c */ /* 0x000fe2000c721270 */
[----:B------:R-:W-:Y:S01]  /*79d0*/  IMAD R0, R29, 0x2, R3 ;  /* 0x000000021d007824 */ /* 0x000fe200078e0203 */
[----:B------:R-:W-:Y:S02]  /*79e0*/  IADD3 R2, P6, PT, R3, R23, RZ ;  /* 0x0000001703027210 */ /* 0x000fe40007fde0ff */
[----:B------:R-:W-:Y:S01]  /*79f0*/  PRMT R17, R9, 0x7771, RZ ;  /* 0x0000777109117816 */ /* 0x000fe200000000ff */
[----:B------:R-:W-:Y:S01]  /*7a00*/  IMAD R8, R29, 0x2, R0 ;  /* 0x000000021d087824 */ /* 0x000fe200078e0200 */
[----:B------:R-:W-:Y:S02]  /*7a10*/  LEA.HI.X.SX32 R3, R3, R25, 0x1, P6 ;  /* 0x0000001903037211 */ /* 0x000fe400030f0eff */
[----:B0-----:R-:W-:Y:S01]  /*7a20*/  IADD3 R6, P6, PT, R0, R23, RZ ;  /* 0x0000001700067210 */ /* 0x001fe20007fde0ff */
[----:B------:R0:W-:Y:S01]  /*7a30*/  @P5 STG.E.U8 desc[UR26][R4.64], R17 ;  /* 0x0000001104005986 */ /* 0x0001e2000c10111a */
[----:B------:R-:W-:-:S02]  /*7a40*/  PRMT R15, R9, 0x7772, RZ ;  /* 0x00007772090f7816 */ /* 0x000fc400000000ff */
[----:B------:R-:W-:Y:S01]  /*7a50*/  LEA.HI.X.SX32 R7, R0, R25, 0x1, P6 ;  /* 0x0000001900077211 */ /* 0x000fe200030f0eff */
[----:B------:R-:W-:Y:S01]  /*7a60*/  IMAD R0, R29, 0x2, R8 ;  /* 0x000000021d007824 */ /* 0x000fe200078e0208 */
[----:B------:R-:W-:Y:S01]  /*7a70*/  PRMT R19, R9, 0x7773, RZ ;  /* 0x0000777309137816 */ /* 0x000fe200000000ff */
[----:B------:R1:W-:Y:S01]  /*7a80*/  @P4 STG.E.U8 desc[UR26][R12.64], R15 ;  /* 0x0000000f0c004986 */ /* 0x0003e2000c10111a */
[----:B------:R-:W-:Y:S01]  /*7a90*/  ISETP.LT.AND P2, PT, R59, UR11, !P0 ;  /* 0x0000000b3b007c0c */ /* 0x000fe2000c741270 */
[----:B------:R-:W-:Y:S01]  /*7aa0*/  IMAD R9, R29, 0x2, R0 ;  /* 0x000000021d097824 */ /* 0x000fe200078e0200 */
[----:B------:R-:W-:Y:S01]  /*7ab0*/  ISETP.LT.AND P5, PT, R60, UR11, !P0 ;  /* 0x0000000b3c007c0c */ /* 0x000fe2000c7a1270 */
[----:B------:R2:W-:Y:S01]  /*7ac0*/  @P3 STG.E.U8 desc[UR26][R2.64], R19 ;  /* 0x0000001302003986 */ /* 0x0005e2000c10111a */
[----:B------:R-:W-:Y:S02]  /*7ad0*/  ISETP.LT.AND P4, PT, R62, UR11, !P0 ;  /* 0x0000000b3e007c0c */ /* 0x000fe4000c781270 */
[----:B0-----:R-:W-:-:S02]  /*7ae0*/  IADD3 R4, P6, PT, R8, R23, RZ ;  /* 0x0000001708047210 */ /* 0x001fc40007fde0ff */
[----:B------:R-:W-:Y:S02]  /*7af0*/  PRMT R17, R10, 0x7771, RZ ;  /* 0x000077710a117816 */ /* 0x000fe400000000ff */
[----:B------:R-:W-:Y:S01]  /*7b00*/  LEA.HI.X.SX32 R5, R8, R25, 0x1, P6 ;  /* 0x0000001908057211 */ /* 0x000fe200030f0eff */
[----:B-1----:R-:W-:Y:S01]  /*7b10*/  IMAD R13, R29, 0x2, R9 ;  /* 0x000000021d0d7824 */ /* 0x002fe200078e0209 */
[----:B------:R-:W-:Y:S02]  /*7b20*/  PRMT R15, R10, 0x7770, RZ ;  /* 0x000077700a0f7816 */ /* 0x000fe400000000ff */
[----:B------:R-:W-:Y:S01]  /*7b30*/  ISETP.LT.AND P3, PT, R63, UR11, !P0 ;  /* 0x0000000b3f007c0c */ /* 0x000fe2000c761270 */
[----:B------:R-:W-:Y:S01]  /*7b40*/  IMAD R14, R29, 0x2, R13 ;  /* 0x000000021d0e7824 */ /* 0x000fe200078e020d */
[-C--:B------:R-:W-:Y:S01]  /*7b50*/  IADD3 R12, P6, PT, R13, R23.reuse, RZ ;  /* 0x000000170d0c7210 */ /* 0x080fe20007fde0ff */
[----:B------:R0:W-:Y:S01]  /*7b60*/  @P1 STG.E.U8 desc[UR26][R6.64], R15 ;  /* 0x0000000f06001986 */ /* 0x0001e2000c10111a */
[----:B--2---:R-:W-:-:S02]  /*7b70*/  IADD3 R2, P1, PT, R0, R23, RZ ;  /* 0x0000001700027210 */ /* 0x004fc40007f3e0ff */
[-C--:B------:R-:W-:Y:S01]  /*7b80*/  LEA.HI.X.SX32 R13, R13, R25.reuse, 0x1, P6 ;  /* 0x000000190d0d7211 */ /* 0x080fe200030f0eff */
[----:B------:R1:W-:Y:S01]  /*7b90*/  @P2 STG.E.U8 desc[UR26][R4.64], R17 ;  /* 0x0000001104002986 */ /* 0x0003e2000c10111a */
[----:B------:R-:W-:Y:S01]  /*7ba0*/  LEA.HI.X.SX32 R3, R0, R25, 0x1, P1 ;  /* 0x0000001900037211 */ /* 0x000fe200008f0eff */
[----:B------:R-:W-:Y:S01]  /*7bb0*/  IMAD R0, R29, 0x2, R14 ;  /* 0x000000021d007824 */ /* 0x000fe200078e020e */
[----:B------:R-:W-:Y:S02]  /*7bc0*/  IADD3 R8, P2, PT, R9, R23, RZ ;  /* 0x0000001709087210 */ /* 0x000fe40007f5e0ff */
[----:B------:R-:W-:Y:S02]  /*7bd0*/  PRMT R19, R11, 0x7772, RZ ;  /* 0x000077720b137816 */ /* 0x000fe400000000ff */
[----:B------:R-:W-:Y:S01]  /*7be0*/  LEA.HI.X.SX32 R9, R9, R25, 0x1, P2 ;  /* 0x0000001909097211 */ /* 0x000fe200010f0eff */
[----:B0-----:R-:W-:Y:S01]  /*7bf0*/  IMAD R15, R29, 0x2, R0 ;  /* 0x000000021d0f7824 */ /* 0x001fe200078e0200 */
[----:B------:R-:W-:-:S02]  /*7c00*/  IADD3 R6, P6, PT, R14, R23, RZ ;  /* 0x000000170e067210 */ /* 0x000fc40007fde0ff */
[----:B------:R-:W-:Y:S02]  /*7c10*/  ISETP.LT.AND P2, PT, R64, UR11, !P0 ;  /* 0x0000000b40007c0c */ /* 0x000fe4000c741270 */
[----:B-1----:R-:W-:Y:S02]  /*7c20*/  IADD3 R4, P1, PT, R0, R23, RZ ;  /* 0x0000001700047210 */ /* 0x002fe40007f3e0ff */
[----:B------:R-:W-:Y:S02]  /*7c30*/  LEA.HI.X.SX32 R7, R14, R25, 0x1, P6 ;  /* 0x000000190e077211 */ /* 0x000fe400030f0eff */
[----:B------:R-:W-:Y:S02]  /*7c40*/  IADD3 R14, P6, PT, R15, R23, RZ ;  /* 0x000000170f0e7210 */ /* 0x000fe40007fde0ff */
[----:B------:R-:W-:Y:S02]  /*7c50*/  LEA.HI.X.SX32 R5, R0, R25, 0x1, P1 ;  /* 0x0000001900057211 */ /* 0x000fe400008f0eff */
[----:B------:R-:W-:-:S02]  /*7c60*/  ISETP.LT.AND P1, PT, R65, UR11, !P0 ;  /* 0x0000000b41007c0c */ /* 0x000fc4000c721270 */
[----:B------:R-:W-:Y:S02]  /*7c70*/  ISETP.LT.AND P0, PT, R66, UR11, !P0 ;  /* 0x0000000b42007c0c */ /* 0x000fe4000c701270 */
[----:B------:R-:W-:Y:S02]  /*7c80*/  LEA.HI.X.SX32 R15, R15, R25, 0x1, P6 ;  /* 0x000000190f0f7211 */ /* 0x000fe400030f0eff */
[C---:B------:R-:W-:Y:S02]  /*7c90*/  PRMT R25, R10.reuse, 0x7772, RZ ;  /* 0x000077720a197816 */ /* 0x040fe400000000ff */
[----:B------:R-:W-:Y:S02]  /*7ca0*/  PRMT R23, R10, 0x7773, RZ ;  /* 0x000077730a177816 */ /* 0x000fe400000000ff */
[C---:B------:R-:W-:Y:S01]  /*7cb0*/  PRMT R17, R11.reuse, 0x7773, RZ ;  /* 0x000077730b117816 */ /* 0x040fe200000000ff */
[----:B------:R0:W-:Y:S01]  /*7cc0*/  @P5 STG.E.U8 desc[UR26][R2.64], R25 ;  /* 0x0000001902005986 */ /* 0x0001e2000c10111a */
[----:B------:R-:W-:-:S02]  /*7cd0*/  PRMT R21, R11, 0x7771, RZ ;  /* 0x000077710b157816 */ /* 0x000fc400000000ff */
[----:B------:R-:W-:Y:S01]  /*7ce0*/  PRMT R11, R11, 0x7770, RZ ;  /* 0x000077700b0b7816 */ /* 0x000fe200000000ff */
[----:B------:R0:W-:Y:S04]  /*7cf0*/  @P4 STG.E.U8 desc[UR26][R8.64], R23 ;  /* 0x0000001708004986 */ /* 0x0001e8000c10111a */
[----:B------:R0:W-:Y:S04]  /*7d00*/  @P3 STG.E.U8 desc[UR26][R12.64], R11 ;  /* 0x0000000b0c003986 */ /* 0x0001e8000c10111a */
[----:B------:R0:W-:Y:S04]  /*7d10*/  @P2 STG.E.U8 desc[UR26][R6.64], R21 ;  /* 0x0000001506002986 */ /* 0x0001e8000c10111a */
[----:B------:R0:W-:Y:S04]  /*7d20*/  @P1 STG.E.U8 desc[UR26][R4.64], R19 ;  /* 0x0000001304001986 */ /* 0x0001e8000c10111a */
[----:B------:R0:W-:Y:S01]  /*7d30*/  @P0 STG.E.U8 desc[UR26][R14.64], R17 ;  /* 0x000000110e000986 */ /* 0x0001e2000c10111a */
[----:B------:R-:W-:Y:S06]  /*7d40*/  BAR.SYNC.DEFER_BLOCKING 0x0 ;  /* 0x0000000000007b1d */ /* 0x000fec0000010000 */
[----:B------:R-:W-:Y:S05]  /*7d50*/  BRA.U UP0, `(.L_x_13) ;  /* 0x0000000100a07547 */ /* 0x000fea000b800000 */
[----:B------:R-:W1:Y:S01]  /*7d60*/  S2UR UR5, SR_CgaCtaId ;  /* 0x00000000000579c3 */ /* 0x000e620000008800 */
[----:B------:R-:W-:Y:S01]  /*7d70*/  NOP ;  /* 0x0000000000007918 */ /* 0x000fe20000000000 */
[----:B------:R-:W-:Y:S01]  /*7d80*/  UMOV UR4, 0x50 ;  /* 0x0000005000047882 */ /* 0x000fe20000000000 */
[----:B------:R-:W-:Y:S02]  /*7d90*/  IMAD.U32 R0, RZ, RZ, UR12 ;  /* 0x0000000cff007e24 */ /* 0x000fe4000f8e00ff */
[----:B0-----:R-:W-:Y:S02]  /*7da0*/  IMAD.MOV.U32 R3, RZ, RZ, 0x3 ;  /* 0x00000003ff037424 */ /* 0x001fe400078e00ff */
[----:B------:R-:W-:Y:S01]  /*7db0*/  IMAD.MOV.U32 R7, RZ, RZ, 0x1 ;  /* 0x00000001ff077424 */ /* 0x000fe200078e00ff */
[----:B------:R-:W-:-:S04]  /*7dc0*/  LOP3.LUT R0, R0, 0xffff, RZ, 0xc0, !PT ;  /* 0x0000ffff00007812 */ /* 0x000fc800078ec0ff */
[----:B------:R-:W-:-:S05]  /*7dd0*/  SHF.R.U32.HI R0, RZ, 0x5, R0 ;  /* 0x00000005ff007819 */ /* 0x000fca0000011600 */
[----:B------:R-:W-:Y:S01]  /*7de0*/  VIADD R2, R0, 0x10 ;  /* 0x0000001000027836 */ /* 0x000fe20000000000 */
[----:B------:R-:W-:Y:S01]  /*7df0*/  SHF.L.U32 R0, R3, R0, RZ ;  /* 0x0000000003007219 */ /* 0x000fe200000006ff */
[----:B-1----:R-:W-:-:S03]  /*7e00*/  ULEA UR6, UR5, UR4, 0x18 ;  /* 0x0000000405067291 */ /* 0x002fc6000f8ec0ff */
[----:B------:R-:W-:-:S04]  /*7e10*/  SHF.L.U32 R3, R7, R2, RZ ;  /* 0x0000000207037219 */ /* 0x000fc800000006ff */
[----:B------:R-:W-:Y:S02]  /*7e20*/  LOP3.LUT R0, R3, R0, RZ, 0xfc, !PT ;  /* 0x0000000003007212 */ /* 0x000fe400078efcff */
[----:B------:R-:W0:Y:S02]  /*7e30*/  LDS R5, [UR6] ;  /* 0x00000006ff057984 */ /* 0x000e240008000800 */
[C---:B------:R-:W-:Y:S02]  /*7e40*/  LOP3.LUT R2, R0.reuse, 0xffff, RZ, 0xc0, !PT ;  /* 0x0000ffff00027812 */ /* 0x040fe400078ec0ff */
[----:B0-----:R-:W-:-:S04]  /*7e50*/  LOP3.LUT R3, R0, 0xffff, R5, 0x80, !PT ;  /* 0x0000ffff00037812 */ /* 0x001fc800078e8005 */
[----:B------:R-:W-:-:S13]  /*7e60*/  ISETP.NE.AND P0, PT, R3, R2, PT ;  /* 0x000000020300720c */ /* 0x000fda0003f05270 */
[----:B------:R-:W-:Y:S05]  /*7e70*/  @P0 BRA `(.L_x_14) ;  /* 0x0000000000500947 */ /* 0x000fea0003800000 */
[----:B------:R-:W-:Y:S02]  /*7e80*/  SHF.R.U32.HI R5, RZ, 0x10, R5 ;  /* 0x00000010ff057819 */ /* 0x000fe40000011605 */
[----:B------:R-:W-:-:S04]  /*7e90*/  SHF.R.U32.HI R2, RZ, 0x10, R0 ;  /* 0x00000010ff027819 */ /* 0x000fc80000011600 */
[----:B------:R-:W-:-:S04]  /*7ea0*/  LOP3.LUT R5, R5, R2, RZ, 0xc0, !PT ;  /* 0x0000000205057212 */ /* 0x000fc800078ec0ff */
[----:B------:R-:W-:-:S13]  /*7eb0*/  ISETP.NE.AND P0, PT, R5, R2, PT ;  /* 0x000000020500720c */ /* 0x000fda0003f05270 */
[----:B------:R-:W-:Y:S05]  /*7ec0*/  @P0 BRA `(.L_x_15) ;  /* 0x0000000000300947 */ /* 0x000fea0003800000 */
[----:B------:R-:W-:Y:S01]  /*7ed0*/  R2UR UR4, R0 ;  /* 0x00000000000472ca */ /* 0x000fe200000e0000 */
[----:B------:R-:W-:Y:S01]  /*7ee0*/  VOTEU.ANY UR5, UPT, PT ;  /* 0x0000000000057886 */ /* 0x000fe200038e0100 */
[----:B------:R-:W0:Y:S01]  /*7ef0*/  S2R R0, SR_LANEID ;  /* 0x0000000000007919 */ /* 0x000e220000000000 */
[----:B------:R-:W-:-:S10]  /*7f00*/  UFLO.U32 UR5, UR5 ;  /* 0x00000005000572bd */ /* 0x000fd400080e0000 */
[----:B------:R-:W-:-:S06]  /*7f10*/  ULOP3.LUT UR4, URZ, UR4, URZ, 0x33, !UPT ;  /* 0x00000004ff047292 */ /* 0x000fcc000f8e33ff */
[----:B------:R-:W-:-:S04]  /*7f20*/  IMAD.U32 R2, RZ, RZ, UR4 ;  /* 0x00000004ff027e24 */ /* 0x000fc8000f8e00ff */
[----:B------:R-:W1:Y:S02]  /*7f30*/  REDUX UR7, R2 ;  /* 0x00000000020773c4 */ /* 0x000e640000000000 */
[----:B------:R2:W-:Y:S01]  /*7f40*/  UTCATOMSWS.AND URZ, UR4 ;  /* 0x0000000400ff79e3 */ /* 0x0005e20008000000 */
[----:B0-----:R-:W-:Y:S01]  /*7f50*/  ISETP.EQ.U32.AND P0, PT, R0, UR5, PT ;  /* 0x0000000500007c0c */ /* 0x001fe2000bf02070 */
[----:B-1----:R-:W-:-:S12]  /*7f60*/  IMAD.U32 R0, RZ, RZ, UR7 ;  /* 0x00000007ff007e24 */ /* 0x002fd8000f8e00ff */
[----:B------:R2:W-:Y:S01]  /*7f70*/  @P0 ATOMS.AND RZ, [UR6], R0 ;  /* 0x00000000ffff098c */ /* 0x0005e2000a800006 */
[----:B------:R-:W-:Y:S05]  /*7f80*/  BRA `(.L_x_13) ;  /* 0x0000000000147947 */ /* 0x000fea0003800000 */
.L_x_15:
[----:B------:R-:W-:-:S07]  /*7f90*/  MOV R2, 0x7fb0 ;  /* 0x00007fb000027802 */ /* 0x000fce0000000f00 */
[----:B------:R-:W-:Y:S05]  /*7fa0*/  CALL.REL.NOINC `($__internal_0_$__cuda_sm10x_tcgen05_guardrail_trap_col_being_dealloced_not_returned_by_alloc) ;  /* 0x00000000002c7944 */ /* 0x000fea0003c00000 */
[----:B------:R-:W-:Y:S05]  /*7fb0*/  BRA `(.L_x_13) ;  /* 0x0000000000087947 */ /* 0x000fea0003800000 */
.L_x_14:
[----:B------:R-:W-:-:S07]  /*7fc0*/  MOV R2, 0x7fe0 ;  /* 0x00007fe000027802 */ /* 0x000fce0000000f00 */
[----:B------:R-:W-:Y:S05]  /*7fd0*/  CALL.REL.NOINC `($__internal_2_$__cuda_sm10x_tcgen05_guardrail_trap_unallocated_columns_being_dealloced) ;  /* 0x0000000000387944 */ /* 0x000fea0003c00000 */
.L_x_13:
[----:B------:R-:W-:Y:S01]  /*7fe0*/  NOP ;  /* 0x0000000000007918 */ /* 0x000fe20000000000 */
[----:B--2---:R-:W-:Y:S05]  /*7ff0*/  EXIT ;  /* 0x000000000000794d */ /* 0x004fea0003800000 */
.L_x_8:
[----:B------:R-:W0:Y:S02]  /*8000*/  SYNCS.PHASECHK.TRANS64.TRYWAIT P1, [UR15], R126 ;  /* 0x0000007eff0075a7 */ /* 0x000e24000802110f */
[----:B0-----:R-:W-:Y:S05]  /*8010*/  @!P1 BRA `(.L_x_8) ;  /* 0xfffffffc00f89947 */ /* 0x001fea000383ffff */
[----:B------:R-:W-:Y:S05]  /*8020*/  BRA `(.L_x_16) ;  /* 0xffffffd400387947 */ /* 0x000fea000383ffff */
.L_x_12:
[----:B------:R-:W2:Y:S02]  /*8030*/  SYNCS.PHASECHK.TRANS64.TRYWAIT P0, [UR15], R4 ;  /* 0x00000004ff0075a7 */ /* 0x000ea4000800110f */
[----:B--2---:R-:W-:Y:S05]  /*8040*/  @!P0 BRA `(.L_x_12) ;  /* 0xfffffffc00f88947 */ /* 0x004fea000383ffff */
[----:B------:R-:W-:Y:S05]  /*8050*/  BRA `(.L_x_11) ;  /* 0xffffffe800687947 */ /* 0x000fea000383ffff */
        .weak           $__internal_0_$__cuda_sm10x_tcgen05_guardrail_trap_col_being_dealloced_not_returned_by_alloc
        .type           $__internal_0_$__cuda_sm10x_tcgen05_guardrail_trap_col_being_dealloced_not_returned_by_alloc,@function
        .size           $__internal_0_$__cuda_sm10x_tcgen05_guardrail_trap_col_being_dealloced_not_returned_by_alloc,($__internal_1_$__cuda_sm10x_tcgen05_guardrail_trap_phase_invalid_during_alloc - $__internal_0_$__cuda_sm10x_tcgen05_guardrail_trap_col_being_dealloced_not_returned_by_alloc)
$__internal_0_$__cuda_sm10x_tcgen05_guardrail_trap_col_being_dealloced_not_returned_by_alloc:
[----:B------:R-:W-:Y:S05]  /*8060*/  BPT.TRAP 0x1 ;  /* 0x000000040000795c */ /* 0x000fea0000300000 */
[----:B------:R-:W-:-:S04]  /*8070*/  IMAD.MOV.U32 R3, RZ, RZ, 0x0 ;  /* 0x00000000ff037424 */ /* 0x000fc800078e00ff */
[----:B------:R-:W-:Y:S05]  /*8080*/  RET.REL.NODEC R2 `(matmul_kernel) ;  /* 0xffffff7c02dc7950 */ /* 0x000fea0003c3ffff */
        .weak           $__internal_1_$__cuda_sm10x_tcgen05_guardrail_trap_phase_invalid_during_alloc
        .type           $__internal_1_$__cuda_sm10x_tcgen05_guardrail_trap_phase_invalid_during_alloc,@function
        .size           $__internal_1_$__cuda_sm10x_tcgen05_guardrail_trap_phase_invalid_during_alloc,($__internal_2_$__cuda_sm10x_tcgen05_guardrail_trap_unallocated_columns_being_dealloced - $__internal_1_$__cuda_sm10x_tcgen05_guardrail_trap_phase_invalid_during_alloc)
$__internal_1_$__cuda_sm10x_tcgen05_guardrail_trap_phase_invalid_during_alloc:
[----:B------:R-:W-:Y:S05]  /*8090*/  BPT.TRAP 0x1 ;  /* 0x000000040000795c */ /* 0x000fea0000300000 */
[----:B------:R-:W-:-:S04]  /*80a0*/  IMAD.MOV.U32 R3, RZ, RZ, 0x0 ;  /* 0x00000000ff037424 */ /* 0x000fc800078e00ff */
[----:B------:R-:W-:Y:S05]  /*80b0*/  RET.REL.NODEC R2 `(matmul_kernel) ;  /* 0xffffff7c02d07950 */ /* 0x000fea0003c3ffff */
        .weak           $__internal_2_$__cuda_sm10x_tcgen05_guardrail_trap_unallocated_columns_being_dealloced
        .type           $__internal_2_$__cuda_sm10x_tcgen05_guardrail_trap_unallocated_columns_being_dealloced,@function
        .size           $__internal_2_$__cuda_sm10x_tcgen05_guardrail_trap_unallocated_columns_being_dealloced,(.L_x_20 - $__internal_2_$__cuda_sm10x_tcgen05_guardrail_trap_unallocated_columns_being_dealloced)
$__internal_2_$__cuda_sm10x_tcgen05_guardrail_trap_unallocated_columns_being_dealloced:
[----:B------:R-:W-:Y:S05]  /*80c0*/  BPT.TRAP 0x1 ;  /* 0x000000040000795c */ /* 0x000fea0000300000 */
[----:B------:R-:W-:-:S04]  /*80d0*/  IMAD.MOV.U32 R3, RZ, RZ, 0x0 ;  /* 0x00000000ff037424 */ /* 0x000fc800078e00ff */
[----:B------:R-:W-:Y:S05]  /*80e0*/  RET.REL.NODEC R2 `(matmul_kernel) ;  /* 0xffffff7c02c47950 */ /* 0x000fea0003c3ffff */
.L_x_17:
[----:B------:R-:W-:-:S00]  /*80f0*/  BRA `(.L_x_17) ;  /* 0xfffffffc00fc7947 */ /* 0x000fc0000383ffff */
[----:B------:R-:W-:-:S00]  /*8100*/  NOP ;  /* 0x0000000000007918 */ /* 0x000fc00000000000 */
[----:B------:R-:W-:-:S00]  /*8110*/  NOP ;  /* 0x0000000000007918 */ /* 0x000fc00000000000 */
[----:B------:R-:W-:-:S00]  /*8120*/  NOP ;  /* 0x0000000000007918 */ /* 0x000fc00000000000 */
[----:B------:R-:W-:-:S00]  /*8130*/  NOP ;  /* 0x0000000000007918 */ /* 0x000fc00000000000 */
[----:B------:R-:W-:-:S00]  /*8140*/  NOP ;  /* 0x0000000000007918 */ /* 0x000fc00000000000 */
[----:B------:R-:W-:-:S00]  /*8150*/  NOP ;  /* 0x0000000000007918 */ /* 0x000fc00000000000 */
[----:B------:R-:W-:-:S00]  /*8160*/  NOP ;  /* 0x0000000000007918 */ /* 0x000fc00000000000 */
[----:B------:R-:W-:-:S00]  /*8170*/  NOP ;  /* 0x0000000000007918 */ /* 0x000fc00000000000 */
.L_x_20:


//--------------------- .nv.shared.matmul_kernel  --------------------------
	.section	.nv.shared.matmul_kernel,"aw",@nobits
	.sectionflags	@""
	.align	16
	.zero		1024


//--------------------- .nv.shared.reserved.0     --------------------------
	.section	.nv.shared.reserved.0,"aw",@nobits
	.align	8
	.weak		__nv_reservedSMEM_offset_0_alias
	.size		__nv_reservedSMEM_offset_0_alias, 0, 64
	.other		__nv_reservedSMEM_offset_0_alias,@"STO_CUDA_RESERVED_SHARED STV_DEFAULT"
__nv_reservedSMEM_offset_0_alias:
	.zero		0
.nv.shared.reserved.0:
	.zero		64
	.weak		__nv_reservedSMEM_allocation_phase
	.type		__nv_reservedSMEM_allocation_phase,@object
	.size		__nv_reservedSMEM_allocation_phase,(.L_0 - __nv_reservedSMEM_allocation_phase)
__nv_reservedSMEM_allocation_phase:
	.zero		1
.L_0:
	.zero		7
	.weak		__nv_reservedSMEM_devtool_atexit_pc
	.type		__nv_reservedSMEM_devtool_atexit_pc,@object
	.size		__nv_reservedSMEM_devtool_atexit_pc,(__nv_reservedSMEM_allocation_mask - __nv_reservedSMEM_devtool_atexit_pc)
__nv_reservedSMEM_devtool_atexit_pc:
	.zero		8
	.weak		__nv_reservedSMEM_allocation_mask
	.type		__nv_reservedSMEM_allocation_mask,@object
	.size		__nv_reservedSMEM_allocation_mask,(.L_2 - __nv_reservedSMEM_allocation_mask)
__nv_reservedSMEM_allocation_mask:
	.zero		4
.L_2:


//--------------------- .nv.constant0.matmul_kernel --------------------------
	.section	.nv.constant0.matmul_kernel,"a",@progbits
	.sectionflags	@""
	.align	4
.nv.constant0.matmul_kernel:
	.zero		976


//--------------------- SYMBOLS --------------------------

	.type		.nv.reservedSmem.offset0,@object
	.size		.nv.reservedSmem.offset0,0x4
	.type		.nv.reservedSmem.cap,@object
	.size		.nv.reservedSmem.cap,0x4
